	.target	sm_100a

	.elftype	@"ET_EXEC"


//--------------------- .note.nv.tkinfo           --------------------------
	.section	.note.nv.tkinfo,"",@"SHT_NOTE"
	.sectionflags	@"SHF_NOTE_NV_TKINFO"
	.tkinfo
        /*0018*/ 	.word	0x00000002
        /*0030*/ 	.string	""
        /*0030*/ 	.string	"ptxas"
        /*0030*/ 	.string	"Cuda compilation tools, release 13.0, V13.0.88"
        /*0030*/ 	.string	"Build cuda_13.0.r13.0/compiler.36424714_0"
        /*0030*/ 	.string	"-arch sm_100a -m 64 "



//--------------------- .note.nv.cuinfo           --------------------------
	.section	.note.nv.cuinfo,"",@"SHT_NOTE"
	.sectionflags	@"SHF_NOTE_NV_CUINFO"
        /*0018*/ 	.short	0x0002
        /*001a*/ 	.short	0x0064
        /*001c*/ 	.short	0x0082
	.zero		2


//--------------------- .nv.info                  --------------------------
	.section	.nv.info,"",@"SHT_CUDA_INFO"
	.align	4


	//----- nvinfo : EIATTR_REGCOUNT
	.align		4
        /*0000*/ 	.byte	0x04, 0x2f
        /*0002*/ 	.short	(.L_19 - .L_18)
	.align		4
.L_18:
        /*0004*/ 	.word	index@(_ZN7cutlass13device_kernelINS_4gemm6kernel13GemmUniversalIN4cute5tupleIJiiiiEEENS1_10collective13CollectiveMmaINS1_35MainloopSm100TmaUmmaWarpSpecializedILi4ELi2ELi4ENS5_IJNS4_1CILi2EEESB_NSA_ILi1EEEEEEEENS5_IJNSA_ILi64EEENSA_ILi128EEESF_EEENS_12float_e5m2_tENS5_IJlSC_lEEESI_SJ_NS4_8TiledMMAINS4_8MMA_AtomIJNS4_10MMA_TraitsINS4_19SM100_MMA_F8F6F4_SSEJSI_SI_fSF_SG_NS4_17integral_constantINS4_4UMMA5MajorELSQ_0EEESR_NSO_INSP_7ScaleInELSS_0EEEST_EEEEEENS4_6LayoutINS5_IJSC_SC_SC_EEENS5_IJNSA_ILi0EEESY_SY_EEEEENS5_IJNS4_10UnderscoreES11_S11_EEEEENS4_23SM90_TMA_LOAD_MULTICASTENS4_14ComposedLayoutINS4_7SwizzleILi2ELi4ELi3EEENS4_18smem_ptr_flag_bitsILi8EEENSW_INS5_IJNSA_ILi8EEESF_EEENS5_IJSF_SC_EEEEEEEvNS4_8identityES14_S1E_vS1F_EENS_8epilogue10collective18CollectiveEpilogueINS1H_23Sm100TmaWarpSpecializedILi2ELi2ELi32ELb0ELb0EEEJSH_NS5_IJNSW_ISF_SC_EES1M_EEESI_SJ_SI_SJ_NS1H_6fusion15FusionCallbacksIS1L_NS1O_17LinearCombinationISI_fSI_fLNS_15FloatRoundStyleE2EEESH_S1N_JEEENS4_5SM1004TMEM4LOAD26SM100_TMEM_LOAD_16dp32b32xENS4_13SM90_TMA_LOADES1E_NS4_39AutoVectorizingCopyWithAssumedAlignmentILi128EEENS4_14SM90_TMA_STOREES1E_S20_S20_EEEvvEEEEvNT_6ParamsE)
        /*0008*/ 	.word	0x00000072


	//----- nvinfo : EIATTR_FRAME_SIZE
	.align		4
.L_19:
        /*000c*/ 	.byte	0x04, 0x11
        /*000e*/ 	.short	(.L_21 - .L_20)
	.align		4
.L_20:
        /*0010*/ 	.word	index@($__internal_2_$__cuda_sm10x_tcgen05_guardrail_trap_unallocated_columns_being_dealloced)
        /*0014*/ 	.word	0x00000000


	//----- nvinfo : EIATTR_FRAME_SIZE
	.align		4
.L_21:
        /*0018*/ 	.byte	0x04, 0x11
        /*001a*/ 	.short	(.L_23 - .L_22)
	.align		4
.L_22:
        /*001c*/ 	.word	index@($__internal_1_$__cuda_sm10x_tcgen05_guardrail_trap_phase_invalid_during_alloc)
        /*0020*/ 	.word	0x00000000


	//----- nvinfo : EIATTR_FRAME_SIZE
	.align		4
.L_23:
        /*0024*/ 	.byte	0x04, 0x11
        /*0026*/ 	.short	(.L_25 - .L_24)
	.align		4
.L_24:
        /*0028*/ 	.word	index@($__internal_0_$__cuda_sm10x_tcgen05_guardrail_trap_col_being_dealloced_not_returned_by_alloc)
        /*002c*/ 	.word	0x00000000


	//----- nvinfo : EIATTR_FRAME_SIZE
	.align		4
.L_25:
        /*0030*/ 	.byte	0x04, 0x11
        /*0032*/ 	.short	(.L_27 - .L_26)
	.align		4
.L_26:
        /*0034*/ 	.word	index@(_ZN7cutlass13device_kernelINS_4gemm6kernel13GemmUniversalIN4cute5tupleIJiiiiEEENS1_10collective13CollectiveMmaINS1_35MainloopSm100TmaUmmaWarpSpecializedILi4ELi2ELi4ENS5_IJNS4_1CILi2EEESB_NSA_ILi1EEEEEEEENS5_IJNSA_ILi64EEENSA_ILi128EEESF_EEENS_12float_e5m2_tENS5_IJlSC_lEEESI_SJ_NS4_8TiledMMAINS4_8MMA_AtomIJNS4_10MMA_TraitsINS4_19SM100_MMA_F8F6F4_SSEJSI_SI_fSF_SG_NS4_17integral_constantINS4_4UMMA5MajorELSQ_0EEESR_NSO_INSP_7ScaleInELSS_0EEEST_EEEEEENS4_6LayoutINS5_IJSC_SC_SC_EEENS5_IJNSA_ILi0EEESY_SY_EEEEENS5_IJNS4_10UnderscoreES11_S11_EEEEENS4_23SM90_TMA_LOAD_MULTICASTENS4_14ComposedLayoutINS4_7SwizzleILi2ELi4ELi3EEENS4_18smem_ptr_flag_bitsILi8EEENSW_INS5_IJNSA_ILi8EEESF_EEENS5_IJSF_SC_EEEEEEEvNS4_8identityES14_S1E_vS1F_EENS_8epilogue10collective18CollectiveEpilogueINS1H_23Sm100TmaWarpSpecializedILi2ELi2ELi32ELb0ELb0EEEJSH_NS5_IJNSW_ISF_SC_EES1M_EEESI_SJ_SI_SJ_NS1H_6fusion15FusionCallbacksIS1L_NS1O_17LinearCombinationISI_fSI_fLNS_15FloatRoundStyleE2EEESH_S1N_JEEENS4_5SM1004TMEM4LOAD26SM100_TMEM_LOAD_16dp32b32xENS4_13SM90_TMA_LOADES1E_NS4_39AutoVectorizingCopyWithAssumedAlignmentILi128EEENS4_14SM90_TMA_STOREES1E_S20_S20_EEEvvEEEEvNT_6ParamsE)
        /*0038*/ 	.word	0x00000000


	//----- nvinfo : EIATTR_MIN_STACK_SIZE
	.align		4
.L_27:
        /*003c*/ 	.byte	0x04, 0x12
        /*003e*/ 	.short	(.L_29 - .L_28)
	.align		4
.L_28:
        /*0040*/ 	.word	index@(_ZN7cutlass13device_kernelINS_4gemm6kernel13GemmUniversalIN4cute5tupleIJiiiiEEENS1_10collective13CollectiveMmaINS1_35MainloopSm100TmaUmmaWarpSpecializedILi4ELi2ELi4ENS5_IJNS4_1CILi2EEESB_NSA_ILi1EEEEEEEENS5_IJNSA_ILi64EEENSA_ILi128EEESF_EEENS_12float_e5m2_tENS5_IJlSC_lEEESI_SJ_NS4_8TiledMMAINS4_8MMA_AtomIJNS4_10MMA_TraitsINS4_19SM100_MMA_F8F6F4_SSEJSI_SI_fSF_SG_NS4_17integral_constantINS4_4UMMA5MajorELSQ_0EEESR_NSO_INSP_7ScaleInELSS_0EEEST_EEEEEENS4_6LayoutINS5_IJSC_SC_SC_EEENS5_IJNSA_ILi0EEESY_SY_EEEEENS5_IJNS4_10UnderscoreES11_S11_EEEEENS4_23SM90_TMA_LOAD_MULTICASTENS4_14ComposedLayoutINS4_7SwizzleILi2ELi4ELi3EEENS4_18smem_ptr_flag_bitsILi8EEENSW_INS5_IJNSA_ILi8EEESF_EEENS5_IJSF_SC_EEEEEEEvNS4_8identityES14_S1E_vS1F_EENS_8epilogue10collective18CollectiveEpilogueINS1H_23Sm100TmaWarpSpecializedILi2ELi2ELi32ELb0ELb0EEEJSH_NS5_IJNSW_ISF_SC_EES1M_EEESI_SJ_SI_SJ_NS1H_6fusion15FusionCallbacksIS1L_NS1O_17LinearCombinationISI_fSI_fLNS_15FloatRoundStyleE2EEESH_S1N_JEEENS4_5SM1004TMEM4LOAD26SM100_TMEM_LOAD_16dp32b32xENS4_13SM90_TMA_LOADES1E_NS4_39AutoVectorizingCopyWithAssumedAlignmentILi128EEENS4_14SM90_TMA_STOREES1E_S20_S20_EEEvvEEEEvNT_6ParamsE)
        /*0044*/ 	.word	0x00000000
.L_29:


//--------------------- .nv.compat                --------------------------
	.section	.nv.compat,"",@"SHT_CUDA_COMPAT_INFO"
	.align	4
        /*0000*/ 	.byte	0x02, 0x09, 0x01, 0x00, 0x02, 0x02, 0x02, 0x00, 0x02, 0x05, 0x05, 0x00, 0x03, 0x07, 0x01, 0x01
        /*0010*/ 	.byte	0x02, 0x03, 0x01, 0x00, 0x02, 0x06, 0x01, 0x00, 0x04, 0x0b, 0x08, 0x00, 0x09, 0x00, 0x00, 0x00
        /*0020*/ 	.byte	0x00, 0x00, 0x00, 0x00


//--------------------- .nv.info._ZN7cutlass13device_kernelINS_4gemm6kernel13GemmUniversalIN4cute5tupleIJiiiiEEENS1_10collective13CollectiveMmaINS1_35MainloopSm100TmaUmmaWarpSpecializedILi4ELi2ELi4ENS5_IJNS4_1CILi2EEESB_NSA_ILi1EEEEEEEENS5_IJNSA_ILi64EEENSA_ILi128EEESF_EEENS_12float_e5m2_tENS5_IJlSC_lEEESI_SJ_NS4_8TiledMMAINS4_8MMA_AtomIJNS4_10MMA_TraitsINS4_19SM100_MMA_F8F6F4_SSEJSI_SI_fSF_SG_NS4_17integral_constantINS4_4UMMA5MajorELSQ_0EEESR_NSO_INSP_7ScaleInELSS_0EEEST_EEEEEENS4_6LayoutINS5_IJSC_SC_SC_EEENS5_IJNSA_ILi0EEESY_SY_EEEEENS5_IJNS4_10UnderscoreES11_S11_EEEEENS4_23SM90_TMA_LOAD_MULTICASTENS4_14ComposedLayoutINS4_7SwizzleILi2ELi4ELi3EEENS4_18smem_ptr_flag_bitsILi8EEENSW_INS5_IJNSA_ILi8EEESF_EEENS5_IJSF_SC_EEEEEEEvNS4_8identityES14_S1E_vS1F_EENS_8epilogue10collective18CollectiveEpilogueINS1H_23Sm100TmaWarpSpecializedILi2ELi2ELi32ELb0ELb0EEEJSH_NS5_IJNSW_ISF_SC_EES1M_EEESI_SJ_SI_SJ_NS1H_6fusion15FusionCallbacksIS1L_NS1O_17LinearCombinationISI_fSI_fLNS_15FloatRoundStyleE2EEESH_S1N_JEEENS4_5SM1004TMEM4LOAD26SM100_TMEM_LOAD_16dp32b32xENS4_13SM90_TMA_LOADES1E_NS4_39AutoVectorizingCopyWithAssumedAlignmentILi128EEENS4_14SM90_TMA_STOREES1E_S20_S20_EEEvvEEEEvNT_6ParamsE --------------------------
	.section	.nv.info._ZN7cutlass13device_kernelINS_4gemm6kernel13GemmUniversalIN4cute5tupleIJiiiiEEENS1_10collective13CollectiveMmaINS1_35MainloopSm100TmaUmmaWarpSpecializedILi4ELi2ELi4ENS5_IJNS4_1CILi2EEESB_NSA_ILi1EEEEEEEENS5_IJNSA_ILi64EEENSA_ILi128EEESF_EEENS_12float_e5m2_tENS5_IJlSC_lEEESI_SJ_NS4_8TiledMMAINS4_8MMA_AtomIJNS4_10MMA_TraitsINS4_19SM100_MMA_F8F6F4_SSEJSI_SI_fSF_SG_NS4_17integral_constantINS4_4UMMA5MajorELSQ_0EEESR_NSO_INSP_7ScaleInELSS_0EEEST_EEEEEENS4_6LayoutINS5_IJSC_SC_SC_EEENS5_IJNSA_ILi0EEESY_SY_EEEEENS5_IJNS4_10UnderscoreES11_S11_EEEEENS4_23SM90_TMA_LOAD_MULTICASTENS4_14ComposedLayoutINS4_7SwizzleILi2ELi4ELi3EEENS4_18smem_ptr_flag_bitsILi8EEENSW_INS5_IJNSA_ILi8EEESF_EEENS5_IJSF_SC_EEEEEEEvNS4_8identityES14_S1E_vS1F_EENS_8epilogue10collective18CollectiveEpilogueINS1H_23Sm100TmaWarpSpecializedILi2ELi2ELi32ELb0ELb0EEEJSH_NS5_IJNSW_ISF_SC_EES1M_EEESI_SJ_SI_SJ_NS1H_6fusion15FusionCallbacksIS1L_NS1O_17LinearCombinationISI_fSI_fLNS_15FloatRoundStyleE2EEESH_S1N_JEEENS4_5SM1004TMEM4LOAD26SM100_TMEM_LOAD_16dp32b32xENS4_13SM90_TMA_LOADES1E_NS4_39AutoVectorizingCopyWithAssumedAlignmentILi128EEENS4_14SM90_TMA_STOREES1E_S20_S20_EEEvvEEEEvNT_6ParamsE,"",@"SHT_CUDA_INFO"
	.sectionflags	@""
	.align	4


	//----- nvinfo : EIATTR_CUDA_API_VERSION
	.align		4
        /*0000*/ 	.byte	0x04, 0x37
        /*0002*/ 	.short	(.L_31 - .L_30)
.L_30:
        /*0004*/ 	.word	0x00000082


	//----- nvinfo : EIATTR_KPARAM_INFO
	.align		4
.L_31:
        /*0008*/ 	.byte	0x04, 0x17
        /*000a*/ 	.short	(.L_33 - .L_32)
.L_32:
        /*000c*/ 	.word	0x00000000
        /*0010*/ 	.short	0x0000
        /*0012*/ 	.short	0x0000
        /*0014*/ 	.byte	0x00, 0xf0, 0x01, 0x20


	//----- nvinfo : EIATTR_AT_ENTRY_FRAGMENTS
	.align		4
.L_33:
        /*0018*/ 	.byte	0x04, 0x4f
        /*001a*/ 	.short	(.L_35 - .L_34)


	//   ....[0]....
.L_34:
        /*001c*/ 	.word	0x00000006


	//----- nvinfo : EIATTR_RESERVED_SMEM_USED
	.align		4
.L_35:
        /*0020*/ 	.byte	0x01, 0x41
	.zero		2


	//----- nvinfo : EIATTR_SPARSE_MMA_MASK
	.align		4
        /*0024*/ 	.byte	0x03, 0x50
        /*0026*/ 	.short	0x0000


	//----- nvinfo : EIATTR_TCGEN05_1CTA_USED
	.align		4
        /*0028*/ 	.byte	0x01, 0x51
	.zero		2


	//----- nvinfo : EIATTR_MAXREG_COUNT
	.align		4
        /*002c*/ 	.byte	0x03, 0x1b
        /*002e*/ 	.short	0x00ff


	//----- nvinfo : EIATTR_NUM_BARRIERS
	.align		4
        /*0030*/ 	.byte	0x02, 0x4c
        /*0032*/ 	.byte	0x07
	.zero		1


	//----- nvinfo : EIATTR_EXTERNS
	.align		4
        /*0034*/ 	.byte	0x04, 0x0f
        /*0036*/ 	.short	(.L_37 - .L_36)


	//   ....[0]....
	.align		4
.L_36:
        /*0038*/ 	.word	index@(__assertfail)


	//----- nvinfo : EIATTR_MERCURY_ISA_VERSION
	.align		4
.L_37:
        /*003c*/ 	.byte	0x03, 0x5f
        /*003e*/ 	.short	0x0101


	//----- nvinfo : EIATTR_INT_WARP_WIDE_INSTR_OFFSETS
	.align		4
        /*0040*/ 	.byte	0x04, 0x31
        /*0042*/ 	.short	(.L_39 - .L_38)


	//   ....[0]....
.L_38:
        /*0044*/ 	.word	0x00003d10


	//   ....[1]....
        /*0048*/ 	.word	0x00003d30


	//   ....[2]....
        /*004c*/ 	.word	0x00003d60


	//   ....[3]....
        /*0050*/ 	.word	0x000048a0


	//   ....[4]....
        /*0054*/ 	.word	0x00004910


	//   ....[5]....
        /*0058*/ 	.word	0x000049e0


	//   ....[6]....
        /*005c*/ 	.word	0x00004a90


	//----- nvinfo : EIATTR_COOP_GROUP_MASK_REGIDS
	.align		4
.L_39:
        /*0060*/ 	.byte	0x04, 0x29
        /*0062*/ 	.short	(.L_41 - .L_40)


	//   ....[0]....
.L_40:
        /*0064*/ 	.word	0xffffffff


	//   ....[1]....
        /*0068*/ 	.word	0xffffffff


	//   ....[2]....
        /*006c*/ 	.word	0xffffffff


	//   ....[3]....
        /*0070*/ 	.word	0xffffffff


	//   ....[4]....
        /*0074*/ 	.word	0xffffffff


	//   ....[5]....
        /*0078*/ 	.word	0xffffffff


	//   ....[6]....
        /*007c*/ 	.word	0xffffffff


	//   ....[7]....
        /*0080*/ 	.word	0xffffffff


	//   ....[8]....
        /*0084*/ 	.word	0xffffffff


	//   ....[9]....
        /*0088*/ 	.word	0xffffffff


	//   ....[10]....
        /*008c*/ 	.word	0xffffffff


	//   ....[11]....
        /*0090*/ 	.word	0xffffffff


	//   ....[12]....
        /*0094*/ 	.word	0xffffffff


	//   ....[13]....
        /*0098*/ 	.word	0xffffffff


	//----- nvinfo : EIATTR_COOP_GROUP_INSTR_OFFSETS
	.align		4
.L_41:
        /*009c*/ 	.byte	0x04, 0x28
        /*009e*/ 	.short	(.L_43 - .L_42)


	//   ....[0]....
.L_42:
        /*00a0*/ 	.word	0x00000080


	//   ....[1]....
        /*00a4*/ 	.word	0x000004f0


	//   ....[2]....
        /*00a8*/ 	.word	0x000006a0


	//   ....[3]....
        /*00ac*/ 	.word	0x00000800


	//   ....[4]....
        /*00b0*/ 	.word	0x00000900


	//   ....[5]....
        /*00b4*/ 	.word	0x00000a70


	//   ....[6]....
        /*00b8*/ 	.word	0x00000c10


	//   ....[7]....
        /*00bc*/ 	.word	0x00000dc0


	//   ....[8]....
        /*00c0*/ 	.word	0x00002110


	//   ....[9]....
        /*00c4*/ 	.word	0x00002fe0


	//   ....[10]....
        /*00c8*/ 	.word	0x000031f0


	//   ....[11]....
        /*00cc*/ 	.word	0x00003220


	//   ....[12]....
        /*00d0*/ 	.word	0x00003bf0


	//   ....[13]....
        /*00d4*/ 	.word	0x00003e20


	//----- nvinfo : EIATTR_VRC_CTA_INIT_COUNT
	.align		4
.L_43:
        /*00d8*/ 	.byte	0x02, 0x4a
        /*00da*/ 	.byte	0x80
	.zero		1


	//----- nvinfo : EIATTR_SYSCALL_OFFSETS
	.align		4
        /*00dc*/ 	.byte	0x04, 0x46
        /*00de*/ 	.short	(.L_45 - .L_44)


	//   ....[0]....
.L_44:
        /*00e0*/ 	.word	0x000056a0


	//   ....[1]....
        /*00e4*/ 	.word	0x000057e0


	//   ....[2]....
        /*00e8*/ 	.word	0x00006010


	//   ....[3]....
        /*00ec*/ 	.word	0x00006da0


	//----- nvinfo : EIATTR_MBARRIER_INSTR_OFFSETS
	.align		4
.L_45:
        /*00f0*/ 	.byte	0x04, 0x39
        /*00f2*/ 	.short	(.L_47 - .L_46)


	//   ....[0]....
.L_46:
        /*00f4*/ 	.word	0x00000610
        /*00f8*/ 	.word	0x000000ff
        /*00fc*/ 	.word	0x00000000
        /*0100*/ 	.short	0x0100
        /*0102*/ 	.byte	0x04
	.zero		1


	//   ....[1]....
        /*0104*/ 	.word	0x00000620
        /*0108*/ 	.word	0x000000ff
        /*010c*/ 	.word	0x00000020
        /*0110*/ 	.short	0x0100
        /*0112*/ 	.byte	0x04
	.zero		1


	//   ....[2]....
        /*0114*/ 	.word	0x00000630
        /*0118*/ 	.word	0x000000ff
        /*011c*/ 	.word	0x00000008
        /*0120*/ 	.short	0x0100
        /*0122*/ 	.byte	0x04
	.zero		1


	//   ....[3]....
        /*0124*/ 	.word	0x00000640
        /*0128*/ 	.word	0x000000ff
        /*012c*/ 	.word	0x00000028
        /*0130*/ 	.short	0x0100
        /*0132*/ 	.byte	0x04
	.zero		1


	//   ....[4]....
        /*0134*/ 	.word	0x00000650
        /*0138*/ 	.word	0x000000ff
        /*013c*/ 	.word	0x00000010
        /*0140*/ 	.short	0x0100
        /*0142*/ 	.byte	0x04
	.zero		1


	//   ....[5]....
        /*0144*/ 	.word	0x00000660
        /*0148*/ 	.word	0x000000ff
        /*014c*/ 	.word	0x00000030
        /*0150*/ 	.short	0x0100
        /*0152*/ 	.byte	0x04
	.zero		1


	//   ....[6]....
        /*0154*/ 	.word	0x00000670
        /*0158*/ 	.word	0x000000ff
        /*015c*/ 	.word	0x00000018
        /*0160*/ 	.short	0x0100
        /*0162*/ 	.byte	0x04
	.zero		1


	//   ....[7]....
        /*0164*/ 	.word	0x00000680
        /*0168*/ 	.word	0x000000ff
        /*016c*/ 	.word	0x00000038
        /*0170*/ 	.short	0x0100
        /*0172*/ 	.byte	0x04
	.zero		1


	//   ....[8]....
        /*0174*/ 	.word	0x000007b0
        /*0178*/ 	.word	0x000000ff
        /*017c*/ 	.word	0x00000040
        /*0180*/ 	.short	0x0100
        /*0182*/ 	.byte	0x04
	.zero		1


	//   ....[9]....
        /*0184*/ 	.word	0x000007c0
        /*0188*/ 	.word	0x000000ff
        /*018c*/ 	.word	0x00000050
        /*0190*/ 	.short	0x0100
        /*0192*/ 	.byte	0x04
	.zero		1


	//   ....[10]....
        /*0194*/ 	.word	0x000007d0
        /*0198*/ 	.word	0x000000ff
        /*019c*/ 	.word	0x00000048
        /*01a0*/ 	.short	0x0100
        /*01a2*/ 	.byte	0x04
	.zero		1


	//   ....[11]....
        /*01a4*/ 	.word	0x000007e0
        /*01a8*/ 	.word	0x000000ff
        /*01ac*/ 	.word	0x00000058
        /*01b0*/ 	.short	0x0100
        /*01b2*/ 	.byte	0x04
	.zero		1


	//   ....[12]....
        /*01b4*/ 	.word	0x000008d0
        /*01b8*/ 	.word	0x000000ff
        /*01bc*/ 	.word	0x00000060
        /*01c0*/ 	.short	0x0100
        /*01c2*/ 	.byte	0x06
	.zero		1


	//   ....[13]....
        /*01c4*/ 	.word	0x000008e0
        /*01c8*/ 	.word	0x000000ff
        /*01cc*/ 	.word	0x00000068
        /*01d0*/ 	.short	0x0100
        /*01d2*/ 	.byte	0x06
	.zero		1


	//   ....[14]....
        /*01d4*/ 	.word	0x00000a20
        /*01d8*/ 	.word	0x000000ff
        /*01dc*/ 	.word	0x00000070
        /*01e0*/ 	.short	0x0100
        /*01e2*/ 	.byte	0x06
	.zero		1


	//   ....[15]....
        /*01e4*/ 	.word	0x00000a30
        /*01e8*/ 	.word	0x000000ff
        /*01ec*/ 	.word	0x00000080
        /*01f0*/ 	.short	0x0100
        /*01f2*/ 	.byte	0x06
	.zero		1


	//   ....[16]....
        /*01f4*/ 	.word	0x00000a40
        /*01f8*/ 	.word	0x000000ff
        /*01fc*/ 	.word	0x00000078
        /*0200*/ 	.short	0x0100
        /*0202*/ 	.byte	0x06
	.zero		1


	//   ....[17]....
        /*0204*/ 	.word	0x00000a50
        /*0208*/ 	.word	0x000000ff
        /*020c*/ 	.word	0x00000088
        /*0210*/ 	.short	0x0100
        /*0212*/ 	.byte	0x06
	.zero		1


	//   ....[18]....
        /*0214*/ 	.word	0x00000b80
        /*0218*/ 	.word	0x000000ff
        /*021c*/ 	.word	0x00000090
        /*0220*/ 	.short	0x0100
        /*0222*/ 	.byte	0x04
	.zero		1


	//   ....[19]....
        /*0224*/ 	.word	0x00000b90
        /*0228*/ 	.word	0x000000ff
        /*022c*/ 	.word	0x000000b0
        /*0230*/ 	.short	0x0100
        /*0232*/ 	.byte	0x04
	.zero		1


	//   ....[20]....
        /*0234*/ 	.word	0x00000ba0
        /*0238*/ 	.word	0x000000ff
        /*023c*/ 	.word	0x00000098
        /*0240*/ 	.short	0x0100
        /*0242*/ 	.byte	0x04
	.zero		1


	//   ....[21]....
        /*0244*/ 	.word	0x00000bb0
        /*0248*/ 	.word	0x000000ff
        /*024c*/ 	.word	0x000000b8
        /*0250*/ 	.short	0x0100
        /*0252*/ 	.byte	0x04
	.zero		1


	//   ....[22]....
        /*0254*/ 	.word	0x00000bc0
        /*0258*/ 	.word	0x000000ff
        /*025c*/ 	.word	0x000000a0
        /*0260*/ 	.short	0x0100
        /*0262*/ 	.byte	0x04
	.zero		1


	//   ....[23]....
        /*0264*/ 	.word	0x00000bd0
        /*0268*/ 	.word	0x000000ff
        /*026c*/ 	.word	0x000000c0
        /*0270*/ 	.short	0x0100
        /*0272*/ 	.byte	0x04
	.zero		1


	//   ....[24]....
        /*0274*/ 	.word	0x00000be0
        /*0278*/ 	.word	0x000000ff
        /*027c*/ 	.word	0x000000a8
        /*0280*/ 	.short	0x0100
        /*0282*/ 	.byte	0x04
	.zero		1


	//   ....[25]....
        /*0284*/ 	.word	0x00000bf0
        /*0288*/ 	.word	0x000000ff
        /*028c*/ 	.word	0x000000c8
        /*0290*/ 	.short	0x0100
        /*0292*/ 	.byte	0x04
	.zero		1


	//   ....[26]....
        /*0294*/ 	.word	0x00000ce0
        /*0298*/ 	.word	0x000000ff
        /*029c*/ 	.word	0x000000d0
        /*02a0*/ 	.short	0x0100
        /*02a2*/ 	.byte	0x04
	.zero		1


	//   ....[27]....
        /*02a4*/ 	.word	0x00000cf0
        /*02a8*/ 	.word	0x000000ff
        /*02ac*/ 	.word	0x000000e0
        /*02b0*/ 	.short	0x0100
        /*02b2*/ 	.byte	0x04
	.zero		1


	//   ....[28]....
        /*02b4*/ 	.word	0x00000d00
        /*02b8*/ 	.word	0x000000ff
        /*02bc*/ 	.word	0x000000d8
        /*02c0*/ 	.short	0x0100
        /*02c2*/ 	.byte	0x04
	.zero		1


	//   ....[29]....
        /*02c4*/ 	.word	0x00000d10
        /*02c8*/ 	.word	0x000000ff
        /*02cc*/ 	.word	0x000000e8
        /*02d0*/ 	.short	0x0100
        /*02d2*/ 	.byte	0x04
	.zero		1


	//   ....[30]....
        /*02d4*/ 	.word	0x000019a0
        /*02d8*/ 	.word	0x00000000
        /*02dc*/ 	.word	0x000000e0
        /*02e0*/ 	.short	0x010a
        /*02e2*/ 	.byte	0xff
	.zero		1


	//   ....[31]....
        /*02e4*/ 	.word	0x000019c0
        /*02e8*/ 	.word	0x00000000
        /*02ec*/ 	.word	0x000000d0
        /*02f0*/ 	.short	0x0101
        /*02f2*/ 	.byte	0xff
	.zero		1


	//   ....[32]....
        /*02f4*/ 	.word	0x00001a80
        /*02f8*/ 	.word	0x000000ff
        /*02fc*/ 	.word	0x00000020
        /*0300*/ 	.short	0x010a
        /*0302*/ 	.byte	0x04
	.zero		1


	//   ....[33]....
        /*0304*/ 	.word	0x00001b10
        /*0308*/ 	.word	0x000000ff
        /*030c*/ 	.word	0x00000020
        /*0310*/ 	.short	0x010a
        /*0312*/ 	.byte	0x21
	.zero		1


	//   ....[34]....
        /*0314*/ 	.word	0x00001ca0
        /*0318*/ 	.word	0x000000ff
        /*031c*/ 	.word	0x00000020
        /*0320*/ 	.short	0x010a
        /*0322*/ 	.byte	0x05
	.zero		1


	//   ....[35]....
        /*0324*/ 	.word	0x00001dd0
        /*0328*/ 	.word	0x000000ff
        /*032c*/ 	.word	0x00000068
        /*0330*/ 	.short	0x0101
        /*0332*/ 	.byte	0x15
	.zero		1


	//   ....[36]....
        /*0334*/ 	.word	0x00001df0
        /*0338*/ 	.word	0x000000ff
        /*033c*/ 	.word	0x00000020
        /*0340*/ 	.short	0x010a
        /*0342*/ 	.byte	0x04
	.zero		1


	//   ....[37]....
        /*0344*/ 	.word	0x00001e70
        /*0348*/ 	.word	0x000000ff
        /*034c*/ 	.word	0x00000020
        /*0350*/ 	.short	0x010a
        /*0352*/ 	.byte	0x11
	.zero		1


	//   ....[38]....
        /*0354*/ 	.word	0x00002000
        /*0358*/ 	.word	0x000000ff
        /*035c*/ 	.word	0x00000020
        /*0360*/ 	.short	0x010a
        /*0362*/ 	.byte	0x05
	.zero		1


	//   ....[39]....
        /*0364*/ 	.word	0x00002140
        /*0368*/ 	.word	0x00000003
        /*036c*/ 	.word	0x00000070
        /*0370*/ 	.short	0x010a
        /*0372*/ 	.byte	0xff
	.zero		1


	//   ....[40]....
        /*0374*/ 	.word	0x00002290
        /*0378*/ 	.word	0x00000000
        /*037c*/ 	.word	0x00000000
        /*0380*/ 	.short	0x0101
        /*0382*/ 	.byte	0xff
	.zero		1


	//   ....[41]....
        /*0384*/ 	.word	0x00002830
        /*0388*/ 	.word	0x000000ff
        /*038c*/ 	.word	0x00000000
        /*0390*/ 	.short	0x010a
        /*0392*/ 	.byte	0x04
	.zero		1


	//   ....[42]....
        /*0394*/ 	.word	0x000028c0
        /*0398*/ 	.word	0x000000ff
        /*039c*/ 	.word	0x00000000
        /*03a0*/ 	.short	0x010a
        /*03a2*/ 	.byte	0x05
	.zero		1


	//   ....[43]....
        /*03a4*/ 	.word	0x00002950
        /*03a8*/ 	.word	0x000000ff
        /*03ac*/ 	.word	0x00000000
        /*03b0*/ 	.short	0x010a
        /*03b2*/ 	.byte	0x05
	.zero		1


	//   ....[44]....
        /*03b4*/ 	.word	0x000029f0
        /*03b8*/ 	.word	0x00000000
        /*03bc*/ 	.word	0x00000000
        /*03c0*/ 	.short	0x010a
        /*03c2*/ 	.byte	0xff
	.zero		1


	//   ....[45]....
        /*03c4*/ 	.word	0x00002b30
        /*03c8*/ 	.word	0x00000002
        /*03cc*/ 	.word	0x000000d0
        /*03d0*/ 	.short	0x010a
        /*03d2*/ 	.byte	0xff
	.zero		1


	//   ....[46]....
        /*03d4*/ 	.word	0x00002b90
        /*03d8*/ 	.word	0x00000004
        /*03dc*/ 	.word	0x00000000
        /*03e0*/ 	.short	0x0101
        /*03e2*/ 	.byte	0xff
	.zero		1


	//   ....[47]....
        /*03e4*/ 	.word	0x00002bb0
        /*03e8*/ 	.word	0x000000ff
        /*03ec*/ 	.word	0x00000080
        /*03f0*/ 	.short	0x010a
        /*03f2*/ 	.byte	0x04
	.zero		1


	//   ....[48]....
        /*03f4*/ 	.word	0x00002cd0
        /*03f8*/ 	.word	0x00000002
        /*03fc*/ 	.word	0x00000070
        /*0400*/ 	.short	0x010a
        /*0402*/ 	.byte	0xff
	.zero		1


	//   ....[49]....
        /*0404*/ 	.word	0x00002de0
        /*0408*/ 	.word	0x00000002
        /*040c*/ 	.word	0x00000000
        /*0410*/ 	.short	0x0101
        /*0412*/ 	.byte	0xff
	.zero		1


	//   ....[50]....
        /*0414*/ 	.word	0x00002e70
        /*0418*/ 	.word	0x000000ff
        /*041c*/ 	.word	0x00000080
        /*0420*/ 	.short	0x0106
        /*0422*/ 	.byte	0x04
	.zero		1


	//   ....[51]....
        /*0424*/ 	.word	0x00002e90
        /*0428*/ 	.word	0x000000ff
        /*042c*/ 	.word	0x00000080
        /*0430*/ 	.short	0x010a
        /*0432*/ 	.byte	0x04
	.zero		1


	//   ....[52]....
        /*0434*/ 	.word	0x00002f20
        /*0438*/ 	.word	0x000000ff
        /*043c*/ 	.word	0x00000080
        /*0440*/ 	.short	0x0106
        /*0442*/ 	.byte	0x07
	.zero		1


	//   ....[53]....
        /*0444*/ 	.word	0x00002f60
        /*0448*/ 	.word	0x00000000
        /*044c*/ 	.word	0x00000080
        /*0450*/ 	.short	0x010a
        /*0452*/ 	.byte	0xff
	.zero		1


	//   ....[54]....
        /*0454*/ 	.word	0x00003480
        /*0458*/ 	.word	0x00000000
        /*045c*/ 	.word	0x00000070
        /*0460*/ 	.short	0x010a
        /*0462*/ 	.byte	0xff
	.zero		1


	//   ....[55]....
        /*0464*/ 	.word	0x00003580
        /*0468*/ 	.word	0x00000003
        /*046c*/ 	.word	0x00000000
        /*0470*/ 	.short	0x0101
        /*0472*/ 	.byte	0xff
	.zero		1


	//   ....[56]....
        /*0474*/ 	.word	0x00003590
        /*0478*/ 	.word	0x000000ff
        /*047c*/ 	.word	0x00000000
        /*0480*/ 	.short	0x010a
        /*0482*/ 	.byte	0x04
	.zero		1


	//   ....[57]....
        /*0484*/ 	.word	0x00003610
        /*0488*/ 	.word	0x000000ff
        /*048c*/ 	.word	0x000000b0
        /*0490*/ 	.short	0x010a
        /*0492*/ 	.byte	0x17
	.zero		1


	//   ....[58]....
        /*0494*/ 	.word	0x000036f0
        /*0498*/ 	.word	0x000000ff
        /*049c*/ 	.word	0x00000000
        /*04a0*/ 	.short	0x010a
        /*04a2*/ 	.byte	0x05
	.zero		1


	//   ....[59]....
        /*04a4*/ 	.word	0x00003830
        /*04a8*/ 	.word	0x000000ff
        /*04ac*/ 	.word	0x00000000
        /*04b0*/ 	.short	0x010a
        /*04b2*/ 	.byte	0x04
	.zero		1


	//   ....[60]....
        /*04b4*/ 	.word	0x00003a20
        /*04b8*/ 	.word	0x000000ff
        /*04bc*/ 	.word	0x00000000
        /*04c0*/ 	.short	0x010a
        /*04c2*/ 	.byte	0x04
	.zero		1


	//   ....[61]....
        /*04c4*/ 	.word	0x00003ab0
        /*04c8*/ 	.word	0x000000ff
        /*04cc*/ 	.word	0x00000000
        /*04d0*/ 	.short	0x010a
        /*04d2*/ 	.byte	0x05
	.zero		1


	//   ....[62]....
        /*04d4*/ 	.word	0x00003b40
        /*04d8*/ 	.word	0x000000ff
        /*04dc*/ 	.word	0x00000000
        /*04e0*/ 	.short	0x010a
        /*04e2*/ 	.byte	0x05
	.zero		1


	//   ....[63]....
        /*04e4*/ 	.word	0x00003bd0
        /*04e8*/ 	.word	0x000000ff
        /*04ec*/ 	.word	0x00000000
        /*04f0*/ 	.short	0x010a
        /*04f2*/ 	.byte	0x04
	.zero		1


	//   ....[64]....
        /*04f4*/ 	.word	0x000040a0
        /*04f8*/ 	.word	0x0000000c
        /*04fc*/ 	.word	0x00000070
        /*0500*/ 	.short	0x010a
        /*0502*/ 	.byte	0xff
	.zero		1


	//   ....[65]....
        /*0504*/ 	.word	0x00004210
        /*0508*/ 	.word	0x00000000
        /*050c*/ 	.word	0x00000000
        /*0510*/ 	.short	0x0101
        /*0512*/ 	.byte	0xff
	.zero		1


	//   ....[66]....
        /*0514*/ 	.word	0x000046a0
        /*0518*/ 	.word	0x000000ff
        /*051c*/ 	.word	0x00000068
        /*0520*/ 	.short	0x010a
        /*0522*/ 	.byte	0x15
	.zero		1


	//   ....[67]....
        /*0524*/ 	.word	0x00004820
        /*0528*/ 	.word	0x000000ff
        /*052c*/ 	.word	0x00000050
        /*0530*/ 	.short	0x010a
        /*0532*/ 	.byte	0x15
	.zero		1


	//   ....[68]....
        /*0534*/ 	.word	0x00004990
        /*0538*/ 	.word	0x000000ff
        /*053c*/ 	.word	0x00000040
        /*0540*/ 	.short	0x010b
        /*0542*/ 	.byte	0x15
	.zero		1


	//   ....[69]....
        /*0544*/ 	.word	0x000049a0
        /*0548*/ 	.word	0x000000ff
        /*054c*/ 	.word	0x00000000
        /*0550*/ 	.short	0x0101
        /*0552*/ 	.byte	0x22
	.zero		1


	//   ....[70]....
        /*0554*/ 	.word	0x000049b0
        /*0558*/ 	.word	0x000000ff
        /*055c*/ 	.word	0x00000058
        /*0560*/ 	.short	0x010a
        /*0562*/ 	.byte	0x15
	.zero		1


	//   ....[71]....
        /*0564*/ 	.word	0x00004b90
        /*0568*/ 	.word	0x000000ff
        /*056c*/ 	.word	0x00000048
        /*0570*/ 	.short	0x010b
        /*0572*/ 	.byte	0x15
	.zero		1


	//   ....[72]....
        /*0574*/ 	.word	0x00004ba0
        /*0578*/ 	.word	0x000000ff
        /*057c*/ 	.word	0x00000000
        /*0580*/ 	.short	0x0101
        /*0582*/ 	.byte	0x21
	.zero		1


	//   ....[73]....
        /*0584*/ 	.word	0x00004bd0
        /*0588*/ 	.word	0x000000ff
        /*058c*/ 	.word	0x00000050
        /*0590*/ 	.short	0x010a
        /*0592*/ 	.byte	0x15
	.zero		1


	//   ....[74]....
        /*0594*/ 	.word	0x00004c10
        /*0598*/ 	.word	0x00000000
        /*059c*/ 	.word	0x00000058
        /*05a0*/ 	.short	0x010a
        /*05a2*/ 	.byte	0xff
	.zero		1


	//   ....[75]....
        /*05a4*/ 	.word	0x00004f40
        /*05a8*/ 	.word	0x00000003
        /*05ac*/ 	.word	0x00000070
        /*05b0*/ 	.short	0x010a
        /*05b2*/ 	.byte	0xff
	.zero		1


	//   ....[76]....
        /*05b4*/ 	.word	0x000050c0
        /*05b8*/ 	.word	0x00000000
        /*05bc*/ 	.word	0x00000000
        /*05c0*/ 	.short	0x0101
        /*05c2*/ 	.byte	0xff
	.zero		1


	//   ....[77]....
        /*05c4*/ 	.word	0x00005c00
        /*05c8*/ 	.word	0x00000002
        /*05cc*/ 	.word	0x00000040
        /*05d0*/ 	.short	0x010a
        /*05d2*/ 	.byte	0xff
	.zero		1


	//   ....[78]....
        /*05d4*/ 	.word	0x00005c70
        /*05d8*/ 	.word	0x00000064
        /*05dc*/ 	.word	0x00000090
        /*05e0*/ 	.short	0x010a
        /*05e2*/ 	.byte	0xff
	.zero		1


	//   ....[79]....
        /*05e4*/ 	.word	0x00005d60
        /*05e8*/ 	.word	0x00000002
        /*05ec*/ 	.word	0x00000040
        /*05f0*/ 	.short	0x010a
        /*05f2*/ 	.byte	0xff
	.zero		1


	//   ....[80]....
        /*05f4*/ 	.word	0x00005e70
        /*05f8*/ 	.word	0x00000000
        /*05fc*/ 	.word	0x00000000
        /*0600*/ 	.short	0x0101
        /*0602*/ 	.byte	0xff
	.zero		1


	//   ....[81]....
        /*0604*/ 	.word	0x00005ef0
        /*0608*/ 	.word	0x00000064
        /*060c*/ 	.word	0x00000090
        /*0610*/ 	.short	0x010a
        /*0612*/ 	.byte	0xff
	.zero		1


	//   ....[82]....
        /*0614*/ 	.word	0x00006a40
        /*0618*/ 	.word	0x0000006d
        /*061c*/ 	.word	0x00000040
        /*0620*/ 	.short	0x010a
        /*0622*/ 	.byte	0xff
	.zero		1


	//   ....[83]....
        /*0624*/ 	.word	0x00006b10
        /*0628*/ 	.word	0x0000006d
        /*062c*/ 	.word	0x00000040
        /*0630*/ 	.short	0x010a
        /*0632*/ 	.byte	0xff
	.zero		1


	//   ....[84]....
        /*0634*/ 	.word	0x00006c20
        /*0638*/ 	.word	0x00000000
        /*063c*/ 	.word	0x00000000
        /*0640*/ 	.short	0x0101
        /*0642*/ 	.byte	0xff
	.zero		1


	//   ....[85]....
        /*0644*/ 	.word	0x000070b0
        /*0648*/ 	.word	0x000000ff
        /*064c*/ 	.word	0x00000000
        /*0650*/ 	.short	0x0101
        /*0652*/ 	.byte	0x04
	.zero		1


	//   ....[86]....
        /*0654*/ 	.word	0x000078c0
        /*0658*/ 	.word	0x00000000
        /*065c*/ 	.word	0x000000e0
        /*0660*/ 	.short	0x010a
        /*0662*/ 	.byte	0xff
	.zero		1


	//   ....[87]....
        /*0664*/ 	.word	0x00007920
        /*0668*/ 	.word	0x00000000
        /*066c*/ 	.word	0x00000020
        /*0670*/ 	.short	0x010a
        /*0672*/ 	.byte	0xff
	.zero		1


	//   ....[88]....
        /*0674*/ 	.word	0x00007980
        /*0678*/ 	.word	0x00000000
        /*067c*/ 	.word	0x00000020
        /*0680*/ 	.short	0x010a
        /*0682*/ 	.byte	0xff
	.zero		1


	//   ....[89]....
        /*0684*/ 	.word	0x000079d0
        /*0688*/ 	.word	0x00000003
        /*068c*/ 	.word	0x00000070
        /*0690*/ 	.short	0x010a
        /*0692*/ 	.byte	0xff
	.zero		1


	//   ....[90]....
        /*0694*/ 	.word	0x00007a30
        /*0698*/ 	.word	0x00000000
        /*069c*/ 	.word	0x00000000
        /*06a0*/ 	.short	0x010a
        /*06a2*/ 	.byte	0xff
	.zero		1


	//   ....[91]....
        /*06a4*/ 	.word	0x00007a90
        /*06a8*/ 	.word	0x00000000
        /*06ac*/ 	.word	0x00000000
        /*06b0*/ 	.short	0x010a
        /*06b2*/ 	.byte	0xff
	.zero		1


	//   ....[92]....
        /*06b4*/ 	.word	0x00007af0
        /*06b8*/ 	.word	0x00000000
        /*06bc*/ 	.word	0x00000000
        /*06c0*/ 	.short	0x010a
        /*06c2*/ 	.byte	0xff
	.zero		1


	//   ....[93]....
        /*06c4*/ 	.word	0x00007b40
        /*06c8*/ 	.word	0x00000002
        /*06cc*/ 	.word	0x000000d0
        /*06d0*/ 	.short	0x010a
        /*06d2*/ 	.byte	0xff
	.zero		1


	//   ....[94]....
        /*06d4*/ 	.word	0x00007ba0
        /*06d8*/ 	.word	0x00000002
        /*06dc*/ 	.word	0x00000080
        /*06e0*/ 	.short	0x010a
        /*06e2*/ 	.byte	0xff
	.zero		1


	//   ....[95]....
        /*06e4*/ 	.word	0x00007bf0
        /*06e8*/ 	.word	0x00000002
        /*06ec*/ 	.word	0x00000070
        /*06f0*/ 	.short	0x010a
        /*06f2*/ 	.byte	0xff
	.zero		1


	//   ....[96]....
        /*06f4*/ 	.word	0x00007c50
        /*06f8*/ 	.word	0x00000000
        /*06fc*/ 	.word	0x00000080
        /*0700*/ 	.short	0x010a
        /*0702*/ 	.byte	0xff
	.zero		1


	//   ....[97]....
        /*0704*/ 	.word	0x00007ca0
        /*0708*/ 	.word	0x00000000
        /*070c*/ 	.word	0x00000070
        /*0710*/ 	.short	0x010a
        /*0712*/ 	.byte	0xff
	.zero		1


	//   ....[98]....
        /*0714*/ 	.word	0x00007d00
        /*0718*/ 	.word	0x00000003
        /*071c*/ 	.word	0x000000b0
        /*0720*/ 	.short	0x010a
        /*0722*/ 	.byte	0xff
	.zero		1


	//   ....[99]....
        /*0724*/ 	.word	0x00007d60
        /*0728*/ 	.word	0x00000000
        /*072c*/ 	.word	0x00000000
        /*0730*/ 	.short	0x010a
        /*0732*/ 	.byte	0xff
	.zero		1


	//   ....[100]....
        /*0734*/ 	.word	0x00007dc0
        /*0738*/ 	.word	0x00000000
        /*073c*/ 	.word	0x00000000
        /*0740*/ 	.short	0x010a
        /*0742*/ 	.byte	0xff
	.zero		1


	//   ....[101]....
        /*0744*/ 	.word	0x00007e20
        /*0748*/ 	.word	0x00000000
        /*074c*/ 	.word	0x00000000
        /*0750*/ 	.short	0x010a
        /*0752*/ 	.byte	0xff
	.zero		1


	//   ....[102]....
        /*0754*/ 	.word	0x00007e80
        /*0758*/ 	.word	0x00000000
        /*075c*/ 	.word	0x00000000
        /*0760*/ 	.short	0x010a
        /*0762*/ 	.byte	0xff
	.zero		1


	//   ....[103]....
        /*0764*/ 	.word	0x00007ee0
        /*0768*/ 	.word	0x00000000
        /*076c*/ 	.word	0x00000000
        /*0770*/ 	.short	0x010a
        /*0772*/ 	.byte	0xff
	.zero		1


	//   ....[104]....
        /*0774*/ 	.word	0x00007f30
        /*0778*/ 	.word	0x0000000c
        /*077c*/ 	.word	0x00000070
        /*0780*/ 	.short	0x010a
        /*0782*/ 	.byte	0xff
	.zero		1


	//   ....[105]....
        /*0784*/ 	.word	0x00007f90
        /*0788*/ 	.word	0x00000000
        /*078c*/ 	.word	0x00000068
        /*0790*/ 	.short	0x010a
        /*0792*/ 	.byte	0xff
	.zero		1


	//   ....[106]....
        /*0794*/ 	.word	0x00007ff0
        /*0798*/ 	.word	0x00000000
        /*079c*/ 	.word	0x00000050
        /*07a0*/ 	.short	0x010a
        /*07a2*/ 	.byte	0xff
	.zero		1


	//   ....[107]....
        /*07a4*/ 	.word	0x00008050
        /*07a8*/ 	.word	0x00000000
        /*07ac*/ 	.word	0x00000058
        /*07b0*/ 	.short	0x010a
        /*07b2*/ 	.byte	0xff
	.zero		1


	//   ....[108]....
        /*07b4*/ 	.word	0x000080b0
        /*07b8*/ 	.word	0x00000000
        /*07bc*/ 	.word	0x00000050
        /*07c0*/ 	.short	0x010a
        /*07c2*/ 	.byte	0xff
	.zero		1


	//   ....[109]....
        /*07c4*/ 	.word	0x00008100
        /*07c8*/ 	.word	0x00000003
        /*07cc*/ 	.word	0x00000070
        /*07d0*/ 	.short	0x010a
        /*07d2*/ 	.byte	0xff
	.zero		1


	//   ....[110]....
        /*07d4*/ 	.word	0x00008150
        /*07d8*/ 	.word	0x00000002
        /*07dc*/ 	.word	0x00000040
        /*07e0*/ 	.short	0x010a
        /*07e2*/ 	.byte	0xff
	.zero		1


	//   ....[111]....
        /*07e4*/ 	.word	0x000081a0
        /*07e8*/ 	.word	0x00000064
        /*07ec*/ 	.word	0x00000090
        /*07f0*/ 	.short	0x010a
        /*07f2*/ 	.byte	0xff
	.zero		1


	//   ....[112]....
        /*07f4*/ 	.word	0x000081f0
        /*07f8*/ 	.word	0x0000006d
        /*07fc*/ 	.word	0x00000040
        /*0800*/ 	.short	0x010a
        /*0802*/ 	.byte	0xff
	.zero		1


	//----- nvinfo : EIATTR_NUM_MBARRIERS
	.align		4
.L_47:
        /*0804*/ 	.byte	0x03, 0x38
        /*0806*/ 	.short	0x001e


	//----- nvinfo : EIATTR_EXIT_INSTR_OFFSETS
	.align		4
        /*0808*/ 	.byte	0x04, 0x1c
        /*080a*/ 	.short	(.L_49 - .L_48)


	//   ....[0]....
.L_48:
        /*080c*/ 	.word	0x00002a20


	//   ....[1]....
        /*0810*/ 	.word	0x00002f30


	//   ....[2]....
        /*0814*/ 	.word	0x00002f90


	//   ....[3]....
        /*0818*/ 	.word	0x00003e30


	//   ....[4]....
        /*081c*/ 	.word	0x00004c40


	//   ....[5]....
        /*0820*/ 	.word	0x00004c80


	//   ....[6]....
        /*0824*/ 	.word	0x000078b0


	//----- nvinfo : EIATTR_MAX_THREADS
	.align		4
.L_49:
        /*0828*/ 	.byte	0x04, 0x05
        /*082a*/ 	.short	(.L_51 - .L_50)
.L_50:
        /*082c*/ 	.word	0x00000100
        /*0830*/ 	.word	0x00000001
        /*0834*/ 	.word	0x00000001


	//----- nvinfo : EIATTR_CRS_STACK_SIZE
	.align		4
.L_51:
        /*0838*/ 	.byte	0x04, 0x1e
        /*083a*/ 	.short	(.L_53 - .L_52)
.L_52:
        /*083c*/ 	.word	0x00000000


	//----- nvinfo : EIATTR_CBANK_PARAM_SIZE
	.align		4
.L_53:
        /*0840*/ 	.byte	0x03, 0x19
        /*0842*/ 	.short	0x0800


	//----- nvinfo : EIATTR_PARAM_CBANK
	.align		4
        /*0844*/ 	.byte	0x04, 0x0a
        /*0846*/ 	.short	(.L_55 - .L_54)
	.align		4
.L_54:
        /*0848*/ 	.word	index@(.nv.constant0._ZN7cutlass13device_kernelINS_4gemm6kernel13GemmUniversalIN4cute5tupleIJiiiiEEENS1_10collective13CollectiveMmaINS1_35MainloopSm100TmaUmmaWarpSpecializedILi4ELi2ELi4ENS5_IJNS4_1CILi2EEESB_NSA_ILi1EEEEEEEENS5_IJNSA_ILi64EEENSA_ILi128EEESF_EEENS_12float_e5m2_tENS5_IJlSC_lEEESI_SJ_NS4_8TiledMMAINS4_8MMA_AtomIJNS4_10MMA_TraitsINS4_19SM100_MMA_F8F6F4_SSEJSI_SI_fSF_SG_NS4_17integral_constantINS4_4UMMA5MajorELSQ_0EEESR_NSO_INSP_7ScaleInELSS_0EEEST_EEEEEENS4_6LayoutINS5_IJSC_SC_SC_EEENS5_IJNSA_ILi0EEESY_SY_EEEEENS5_IJNS4_10UnderscoreES11_S11_EEEEENS4_23SM90_TMA_LOAD_MULTICASTENS4_14ComposedLayoutINS4_7SwizzleILi2ELi4ELi3EEENS4_18smem_ptr_flag_bitsILi8EEENSW_INS5_IJNSA_ILi8EEESF_EEENS5_IJSF_SC_EEEEEEEvNS4_8identityES14_S1E_vS1F_EENS_8epilogue10collective18CollectiveEpilogueINS1H_23Sm100TmaWarpSpecializedILi2ELi2ELi32ELb0ELb0EEEJSH_NS5_IJNSW_ISF_SC_EES1M_EEESI_SJ_SI_SJ_NS1H_6fusion15FusionCallbacksIS1L_NS1O_17LinearCombinationISI_fSI_fLNS_15FloatRoundStyleE2EEESH_S1N_JEEENS4_5SM1004TMEM4LOAD26SM100_TMEM_LOAD_16dp32b32xENS4_13SM90_TMA_LOADES1E_NS4_39AutoVectorizingCopyWithAssumedAlignmentILi128EEENS4_14SM90_TMA_STOREES1E_S20_S20_EEEvvEEEEvNT_6ParamsE)
        /*084c*/ 	.short	0x0380
        /*084e*/ 	.short	0x0800


	//----- nvinfo : EIATTR_SW_WAR
	.align		4
.L_55:
        /*0850*/ 	.byte	0x04, 0x36
        /*0852*/ 	.short	(.L_57 - .L_56)
.L_56:
        /*0854*/ 	.word	0x00000008
.L_57:


//--------------------- .nv.callgraph             --------------------------
	.section	.nv.callgraph,"",@"SHT_CUDA_CALLGRAPH"
	.align	4
	.sectionentsize	8
	.align		4
        /*0000*/ 	.word	0x00000000
	.align		4
        /*0004*/ 	.word	0xffffffff
	.align		4
        /*0008*/ 	.word	index@(_ZN7cutlass13device_kernelINS_4gemm6kernel13GemmUniversalIN4cute5tupleIJiiiiEEENS1_10collective13CollectiveMmaINS1_35MainloopSm100TmaUmmaWarpSpecializedILi4ELi2ELi4ENS5_IJNS4_1CILi2EEESB_NSA_ILi1EEEEEEEENS5_IJNSA_ILi64EEENSA_ILi128EEESF_EEENS_12float_e5m2_tENS5_IJlSC_lEEESI_SJ_NS4_8TiledMMAINS4_8MMA_AtomIJNS4_10MMA_TraitsINS4_19SM100_MMA_F8F6F4_SSEJSI_SI_fSF_SG_NS4_17integral_constantINS4_4UMMA5MajorELSQ_0EEESR_NSO_INSP_7ScaleInELSS_0EEEST_EEEEEENS4_6LayoutINS5_IJSC_SC_SC_EEENS5_IJNSA_ILi0EEESY_SY_EEEEENS5_IJNS4_10UnderscoreES11_S11_EEEEENS4_23SM90_TMA_LOAD_MULTICASTENS4_14ComposedLayoutINS4_7SwizzleILi2ELi4ELi3EEENS4_18smem_ptr_flag_bitsILi8EEENSW_INS5_IJNSA_ILi8EEESF_EEENS5_IJSF_SC_EEEEEEEvNS4_8identityES14_S1E_vS1F_EENS_8epilogue10collective18CollectiveEpilogueINS1H_23Sm100TmaWarpSpecializedILi2ELi2ELi32ELb0ELb0EEEJSH_NS5_IJNSW_ISF_SC_EES1M_EEESI_SJ_SI_SJ_NS1H_6fusion15FusionCallbacksIS1L_NS1O_17LinearCombinationISI_fSI_fLNS_15FloatRoundStyleE2EEESH_S1N_JEEENS4_5SM1004TMEM4LOAD26SM100_TMEM_LOAD_16dp32b32xENS4_13SM90_TMA_LOADES1E_NS4_39AutoVectorizingCopyWithAssumedAlignmentILi128EEENS4_14SM90_TMA_STOREES1E_S20_S20_EEEvvEEEEvNT_6ParamsE)
	.align		4
        /*000c*/ 	.word	index@(__assertfail)
	.align		4
        /*0010*/ 	.word	0x00000000
	.align		4
        /*0014*/ 	.word	0xfffffffe
	.align		4
        /*0018*/ 	.word	0x00000000
	.align		4
        /*001c*/ 	.word	0xfffffffd
	.align		4
        /*0020*/ 	.word	0x00000000
	.align		4
        /*0024*/ 	.word	0xfffffffc


//--------------------- .nv.constant4             --------------------------
	.section	.nv.constant4,"a",@progbits
	.align	8
	.align		8
.nv.constant4:
        /*0000*/ 	.dword	__assertfail
	.align		8
        /*0008*/ 	.dword	__unnamed_1
	.align		8
        /*0010*/ 	.dword	__unnamed_2
	.align		8
        /*0018*/ 	.dword	_ZN39_INTERNAL_9af6a406_4_k_cu_8c2632db_91794cuda3std3__45__cpo5beginE
	.align		8
        /*0020*/ 	.dword	_ZN39_INTERNAL_9af6a406_4_k_cu_8c2632db_91794cuda3std3__45__cpo3endE
	.align		8
        /*0028*/ 	.dword	_ZN39_INTERNAL_9af6a406_4_k_cu_8c2632db_91794cuda3std3__45__cpo6cbeginE
	.align		8
        /*0030*/ 	.dword	_ZN39_INTERNAL_9af6a406_4_k_cu_8c2632db_91794cuda3std3__45__cpo4cendE
	.align		8
        /*0038*/ 	.dword	_ZN39_INTERNAL_9af6a406_4_k_cu_8c2632db_91794cuda3std3__441_GLOBAL__N__9af6a406_4_k_cu_8c2632db_91796ignoreE
	.align		8
        /*0040*/ 	.dword	_ZN39_INTERNAL_9af6a406_4_k_cu_8c2632db_91794cuda3std3__419piecewise_constructE
	.align		8
        /*0048*/ 	.dword	_ZN39_INTERNAL_9af6a406_4_k_cu_8c2632db_91794cuda3std3__48in_placeE
	.align		8
        /*0050*/ 	.dword	_ZN39_INTERNAL_9af6a406_4_k_cu_8c2632db_91794cuda3std6ranges3__45__cpo4swapE
	.align		8
        /*0058*/ 	.dword	_ZN39_INTERNAL_9af6a406_4_k_cu_8c2632db_91794cuda3std6ranges3__45__cpo9iter_moveE
	.align		8
        /*0060*/ 	.dword	_ZN39_INTERNAL_9af6a406_4_k_cu_8c2632db_91794cute7productE
	.align		8
        /*0068*/ 	.dword	_ZN39_INTERNAL_9af6a406_4_k_cu_8c2632db_91794cute1_E
	.align		8
        /*0070*/ 	.dword	$str$25
	.align		8
        /*0078*/ 	.dword	$str$26
	.align		8
        /*0080*/ 	.dword	$str$27
	.align		8
        /*0088*/ 	.dword	$str$28


//--------------------- .text._ZN7cutlass13device_kernelINS_4gemm6kernel13GemmUniversalIN4cute5tupleIJiiiiEEENS1_10collective13CollectiveMmaINS1_35MainloopSm100TmaUmmaWarpSpecializedILi4ELi2ELi4ENS5_IJNS4_1CILi2EEESB_NSA_ILi1EEEEEEEENS5_IJNSA_ILi64EEENSA_ILi128EEESF_EEENS_12float_e5m2_tENS5_IJlSC_lEEESI_SJ_NS4_8TiledMMAINS4_8MMA_AtomIJNS4_10MMA_TraitsINS4_19SM100_MMA_F8F6F4_SSEJSI_SI_fSF_SG_NS4_17integral_constantINS4_4UMMA5MajorELSQ_0EEESR_NSO_INSP_7ScaleInELSS_0EEEST_EEEEEENS4_6LayoutINS5_IJSC_SC_SC_EEENS5_IJNSA_ILi0EEESY_SY_EEEEENS5_IJNS4_10UnderscoreES11_S11_EEEEENS4_23SM90_TMA_LOAD_MULTICASTENS4_14ComposedLayoutINS4_7SwizzleILi2ELi4ELi3EEENS4_18smem_ptr_flag_bitsILi8EEENSW_INS5_IJNSA_ILi8EEESF_EEENS5_IJSF_SC_EEEEEEEvNS4_8identityES14_S1E_vS1F_EENS_8epilogue10collective18CollectiveEpilogueINS1H_23Sm100TmaWarpSpecializedILi2ELi2ELi32ELb0ELb0EEEJSH_NS5_IJNSW_ISF_SC_EES1M_EEESI_SJ_SI_SJ_NS1H_6fusion15FusionCallbacksIS1L_NS1O_17LinearCombinationISI_fSI_fLNS_15FloatRoundStyleE2EEESH_S1N_JEEENS4_5SM1004TMEM4LOAD26SM100_TMEM_LOAD_16dp32b32xENS4_13SM90_TMA_LOADES1E_NS4_39AutoVectorizingCopyWithAssumedAlignmentILi128EEENS4_14SM90_TMA_STOREES1E_S20_S20_EEEvvEEEEvNT_6ParamsE --------------------------
	.section	.text._ZN7cutlass13device_kernelINS_4gemm6kernel13GemmUniversalIN4cute5tupleIJiiiiEEENS1_10collective13CollectiveMmaINS1_35MainloopSm100TmaUmmaWarpSpecializedILi4ELi2ELi4ENS5_IJNS4_1CILi2EEESB_NSA_ILi1EEEEEEEENS5_IJNSA_ILi64EEENSA_ILi128EEESF_EEENS_12float_e5m2_tENS5_IJlSC_lEEESI_SJ_NS4_8TiledMMAINS4_8MMA_AtomIJNS4_10MMA_TraitsINS4_19SM100_MMA_F8F6F4_SSEJSI_SI_fSF_SG_NS4_17integral_constantINS4_4UMMA5MajorELSQ_0EEESR_NSO_INSP_7ScaleInELSS_0EEEST_EEEEEENS4_6LayoutINS5_IJSC_SC_SC_EEENS5_IJNSA_ILi0EEESY_SY_EEEEENS5_IJNS4_10UnderscoreES11_S11_EEEEENS4_23SM90_TMA_LOAD_MULTICASTENS4_14ComposedLayoutINS4_7SwizzleILi2ELi4ELi3EEENS4_18smem_ptr_flag_bitsILi8EEENSW_INS5_IJNSA_ILi8EEESF_EEENS5_IJSF_SC_EEEEEEEvNS4_8identityES14_S1E_vS1F_EENS_8epilogue10collective18CollectiveEpilogueINS1H_23Sm100TmaWarpSpecializedILi2ELi2ELi32ELb0ELb0EEEJSH_NS5_IJNSW_ISF_SC_EES1M_EEESI_SJ_SI_SJ_NS1H_6fusion15FusionCallbacksIS1L_NS1O_17LinearCombinationISI_fSI_fLNS_15FloatRoundStyleE2EEESH_S1N_JEEENS4_5SM1004TMEM4LOAD26SM100_TMEM_LOAD_16dp32b32xENS4_13SM90_TMA_LOADES1E_NS4_39AutoVectorizingCopyWithAssumedAlignmentILi128EEENS4_14SM90_TMA_STOREES1E_S20_S20_EEEvvEEEEvNT_6ParamsE,"ax",@progbits
	.align	128
.text._ZN7cutlass13device_kernelINS_4gemm6kernel13GemmUniversalIN4cute5tupleIJiiiiEEENS1_10collective13CollectiveMmaINS1_35MainloopSm100TmaUmmaWarpSpecializedILi4ELi2ELi4ENS5_IJNS4_1CILi2EEESB_NSA_ILi1EEEEEEEENS5_IJNSA_ILi64EEENSA_ILi128EEESF_EEENS_12float_e5m2_tENS5_IJlSC_lEEESI_SJ_NS4_8TiledMMAINS4_8MMA_AtomIJNS4_10MMA_TraitsINS4_19SM100_MMA_F8F6F4_SSEJSI_SI_fSF_SG_NS4_17integral_constantINS4_4UMMA5MajorELSQ_0EEESR_NSO_INSP_7ScaleInELSS_0EEEST_EEEEEENS4_6LayoutINS5_IJSC_SC_SC_EEENS5_IJNSA_ILi0EEESY_SY_EEEEENS5_IJNS4_10UnderscoreES11_S11_EEEEENS4_23SM90_TMA_LOAD_MULTICASTENS4_14ComposedLayoutINS4_7SwizzleILi2ELi4ELi3EEENS4_18smem_ptr_flag_bitsILi8EEENSW_INS5_IJNSA_ILi8EEESF_EEENS5_IJSF_SC_EEEEEEEvNS4_8identityES14_S1E_vS1F_EENS_8epilogue10collective18CollectiveEpilogueINS1H_23Sm100TmaWarpSpecializedILi2ELi2ELi32ELb0ELb0EEEJSH_NS5_IJNSW_ISF_SC_EES1M_EEESI_SJ_SI_SJ_NS1H_6fusion15FusionCallbacksIS1L_NS1O_17LinearCombinationISI_fSI_fLNS_15FloatRoundStyleE2EEESH_S1N_JEEENS4_5SM1004TMEM4LOAD26SM100_TMEM_LOAD_16dp32b32xENS4_13SM90_TMA_LOADES1E_NS4_39AutoVectorizingCopyWithAssumedAlignmentILi128EEENS4_14SM90_TMA_STOREES1E_S20_S20_EEEvvEEEEvNT_6ParamsE:
        .type           _ZN7cutlass13device_kernelINS_4gemm6kernel13GemmUniversalIN4cute5tupleIJiiiiEEENS1_10collective13CollectiveMmaINS1_35MainloopSm100TmaUmmaWarpSpecializedILi4ELi2ELi4ENS5_IJNS4_1CILi2EEESB_NSA_ILi1EEEEEEEENS5_IJNSA_ILi64EEENSA_ILi128EEESF_EEENS_12float_e5m2_tENS5_IJlSC_lEEESI_SJ_NS4_8TiledMMAINS4_8MMA_AtomIJNS4_10MMA_TraitsINS4_19SM100_MMA_F8F6F4_SSEJSI_SI_fSF_SG_NS4_17integral_constantINS4_4UMMA5MajorELSQ_0EEESR_NSO_INSP_7ScaleInELSS_0EEEST_EEEEEENS4_6LayoutINS5_IJSC_SC_SC_EEENS5_IJNSA_ILi0EEESY_SY_EEEEENS5_IJNS4_10UnderscoreES11_S11_EEEEENS4_23SM90_TMA_LOAD_MULTICASTENS4_14ComposedLayoutINS4_7SwizzleILi2ELi4ELi3EEENS4_18smem_ptr_flag_bitsILi8EEENSW_INS5_IJNSA_ILi8EEESF_EEENS5_IJSF_SC_EEEEEEEvNS4_8identityES14_S1E_vS1F_EENS_8epilogue10collective18CollectiveEpilogueINS1H_23Sm100TmaWarpSpecializedILi2ELi2ELi32ELb0ELb0EEEJSH_NS5_IJNSW_ISF_SC_EES1M_EEESI_SJ_SI_SJ_NS1H_6fusion15FusionCallbacksIS1L_NS1O_17LinearCombinationISI_fSI_fLNS_15FloatRoundStyleE2EEESH_S1N_JEEENS4_5SM1004TMEM4LOAD26SM100_TMEM_LOAD_16dp32b32xENS4_13SM90_TMA_LOADES1E_NS4_39AutoVectorizingCopyWithAssumedAlignmentILi128EEENS4_14SM90_TMA_STOREES1E_S20_S20_EEEvvEEEEvNT_6ParamsE,@function
        .size           _ZN7cutlass13device_kernelINS_4gemm6kernel13GemmUniversalIN4cute5tupleIJiiiiEEENS1_10collective13CollectiveMmaINS1_35MainloopSm100TmaUmmaWarpSpecializedILi4ELi2ELi4ENS5_IJNS4_1CILi2EEESB_NSA_ILi1EEEEEEEENS5_IJNSA_ILi64EEENSA_ILi128EEESF_EEENS_12float_e5m2_tENS5_IJlSC_lEEESI_SJ_NS4_8TiledMMAINS4_8MMA_AtomIJNS4_10MMA_TraitsINS4_19SM100_MMA_F8F6F4_SSEJSI_SI_fSF_SG_NS4_17integral_constantINS4_4UMMA5MajorELSQ_0EEESR_NSO_INSP_7ScaleInELSS_0EEEST_EEEEEENS4_6LayoutINS5_IJSC_SC_SC_EEENS5_IJNSA_ILi0EEESY_SY_EEEEENS5_IJNS4_10UnderscoreES11_S11_EEEEENS4_23SM90_TMA_LOAD_MULTICASTENS4_14ComposedLayoutINS4_7SwizzleILi2ELi4ELi3EEENS4_18smem_ptr_flag_bitsILi8EEENSW_INS5_IJNSA_ILi8EEESF_EEENS5_IJSF_SC_EEEEEEEvNS4_8identityES14_S1E_vS1F_EENS_8epilogue10collective18CollectiveEpilogueINS1H_23Sm100TmaWarpSpecializedILi2ELi2ELi32ELb0ELb0EEEJSH_NS5_IJNSW_ISF_SC_EES1M_EEESI_SJ_SI_SJ_NS1H_6fusion15FusionCallbacksIS1L_NS1O_17LinearCombinationISI_fSI_fLNS_15FloatRoundStyleE2EEESH_S1N_JEEENS4_5SM1004TMEM4LOAD26SM100_TMEM_LOAD_16dp32b32xENS4_13SM90_TMA_LOADES1E_NS4_39AutoVectorizingCopyWithAssumedAlignmentILi128EEENS4_14SM90_TMA_STOREES1E_S20_S20_EEEvvEEEEvNT_6ParamsE,(.L_x_149 - _ZN7cutlass13device_kernelINS_4gemm6kernel13GemmUniversalIN4cute5tupleIJiiiiEEENS1_10collective13CollectiveMmaINS1_35MainloopSm100TmaUmmaWarpSpecializedILi4ELi2ELi4ENS5_IJNS4_1CILi2EEESB_NSA_ILi1EEEEEEEENS5_IJNSA_ILi64EEENSA_ILi128EEESF_EEENS_12float_e5m2_tENS5_IJlSC_lEEESI_SJ_NS4_8TiledMMAINS4_8MMA_AtomIJNS4_10MMA_TraitsINS4_19SM100_MMA_F8F6F4_SSEJSI_SI_fSF_SG_NS4_17integral_constantINS4_4UMMA5MajorELSQ_0EEESR_NSO_INSP_7ScaleInELSS_0EEEST_EEEEEENS4_6LayoutINS5_IJSC_SC_SC_EEENS5_IJNSA_ILi0EEESY_SY_EEEEENS5_IJNS4_10UnderscoreES11_S11_EEEEENS4_23SM90_TMA_LOAD_MULTICASTENS4_14ComposedLayoutINS4_7SwizzleILi2ELi4ELi3EEENS4_18smem_ptr_flag_bitsILi8EEENSW_INS5_IJNSA_ILi8EEESF_EEENS5_IJSF_SC_EEEEEEEvNS4_8identityES14_S1E_vS1F_EENS_8epilogue10collective18CollectiveEpilogueINS1H_23Sm100TmaWarpSpecializedILi2ELi2ELi32ELb0ELb0EEEJSH_NS5_IJNSW_ISF_SC_EES1M_EEESI_SJ_SI_SJ_NS1H_6fusion15FusionCallbacksIS1L_NS1O_17LinearCombinationISI_fSI_fLNS_15FloatRoundStyleE2EEESH_S1N_JEEENS4_5SM1004TMEM4LOAD26SM100_TMEM_LOAD_16dp32b32xENS4_13SM90_TMA_LOADES1E_NS4_39AutoVectorizingCopyWithAssumedAlignmentILi128EEENS4_14SM90_TMA_STOREES1E_S20_S20_EEEvvEEEEvNT_6ParamsE)
        .other          _ZN7cutlass13device_kernelINS_4gemm6kernel13GemmUniversalIN4cute5tupleIJiiiiEEENS1_10collective13CollectiveMmaINS1_35MainloopSm100TmaUmmaWarpSpecializedILi4ELi2ELi4ENS5_IJNS4_1CILi2EEESB_NSA_ILi1EEEEEEEENS5_IJNSA_ILi64EEENSA_ILi128EEESF_EEENS_12float_e5m2_tENS5_IJlSC_lEEESI_SJ_NS4_8TiledMMAINS4_8MMA_AtomIJNS4_10MMA_TraitsINS4_19SM100_MMA_F8F6F4_SSEJSI_SI_fSF_SG_NS4_17integral_constantINS4_4UMMA5MajorELSQ_0EEESR_NSO_INSP_7ScaleInELSS_0EEEST_EEEEEENS4_6LayoutINS5_IJSC_SC_SC_EEENS5_IJNSA_ILi0EEESY_SY_EEEEENS5_IJNS4_10UnderscoreES11_S11_EEEEENS4_23SM90_TMA_LOAD_MULTICASTENS4_14ComposedLayoutINS4_7SwizzleILi2ELi4ELi3EEENS4_18smem_ptr_flag_bitsILi8EEENSW_INS5_IJNSA_ILi8EEESF_EEENS5_IJSF_SC_EEEEEEEvNS4_8identityES14_S1E_vS1F_EENS_8epilogue10collective18CollectiveEpilogueINS1H_23Sm100TmaWarpSpecializedILi2ELi2ELi32ELb0ELb0EEEJSH_NS5_IJNSW_ISF_SC_EES1M_EEESI_SJ_SI_SJ_NS1H_6fusion15FusionCallbacksIS1L_NS1O_17LinearCombinationISI_fSI_fLNS_15FloatRoundStyleE2EEESH_S1N_JEEENS4_5SM1004TMEM4LOAD26SM100_TMEM_LOAD_16dp32b32xENS4_13SM90_TMA_LOADES1E_NS4_39AutoVectorizingCopyWithAssumedAlignmentILi128EEENS4_14SM90_TMA_STOREES1E_S20_S20_EEEvvEEEEvNT_6ParamsE,@"STO_CUDA_ENTRY STV_DEFAULT"
_ZN7cutlass13device_kernelINS_4gemm6kernel13GemmUniversalIN4cute5tupleIJiiiiEEENS1_10collective13CollectiveMmaINS1_35MainloopSm100TmaUmmaWarpSpecializedILi4ELi2ELi4ENS5_IJNS4_1CILi2EEESB_NSA_ILi1EEEEEEEENS5_IJNSA_ILi64EEENSA_ILi128EEESF_EEENS_12float_e5m2_tENS5_IJlSC_lEEESI_SJ_NS4_8TiledMMAINS4_8MMA_AtomIJNS4_10MMA_TraitsINS4_19SM100_MMA_F8F6F4_SSEJSI_SI_fSF_SG_NS4_17integral_constantINS4_4UMMA5MajorELSQ_0EEESR_NSO_INSP_7ScaleInELSS_0EEEST_EEEEEENS4_6LayoutINS5_IJSC_SC_SC_EEENS5_IJNSA_ILi0EEESY_SY_EEEEENS5_IJNS4_10UnderscoreES11_S11_EEEEENS4_23SM90_TMA_LOAD_MULTICASTENS4_14ComposedLayoutINS4_7SwizzleILi2ELi4ELi3EEENS4_18smem_ptr_flag_bitsILi8EEENSW_INS5_IJNSA_ILi8EEESF_EEENS5_IJSF_SC_EEEEEEEvNS4_8identityES14_S1E_vS1F_EENS_8epilogue10collective18CollectiveEpilogueINS1H_23Sm100TmaWarpSpecializedILi2ELi2ELi32ELb0ELb0EEEJSH_NS5_IJNSW_ISF_SC_EES1M_EEESI_SJ_SI_SJ_NS1H_6fusion15FusionCallbacksIS1L_NS1O_17LinearCombinationISI_fSI_fLNS_15FloatRoundStyleE2EEESH_S1N_JEEENS4_5SM1004TMEM4LOAD26SM100_TMEM_LOAD_16dp32b32xENS4_13SM90_TMA_LOADES1E_NS4_39AutoVectorizingCopyWithAssumedAlignmentILi128EEENS4_14SM90_TMA_STOREES1E_S20_S20_EEEvvEEEEvNT_6ParamsE:
[----:B------:R-:W1:Y:S01]  /*0000*/  LDC R1, c[0x0][0x37c] ;  /* 0x0000df00ff017b82 */ /* 0x000e620000000800 */
[----:B------:R-:W2:Y:S01]  /*0010*/  S2R R93, SR_TID.X ;  /* 0x00000000005d7919 */ /* 0x000ea20000002100 */
[----:B------:R-:W3:Y:S01]  /*0020*/  LDCU.64 UR8, c[0x0][0x890] ;  /* 0x00011200ff0877ac */ /* 0x000ee20008000a00 */
[----:B------:R-:W-:Y:S02]  /*0030*/  PRMT R84, RZ, 0x7610, R84 ;  /* 0x00007610ff547816 */ /* 0x000fe40000000054 */
[----:B------:R-:W-:Y:S01]  /*0040*/  ELECT P3, URZ, PT ;  /* 0x0000000000ff782f */ /* 0x000fe20003860000 */
[----:B---3--:R-:W-:-:S04]  /*0050*/  UISETP.NE.U32.AND UP0, UPT, UR8, URZ, UPT ;  /* 0x000000ff0800728c */ /* 0x008fc8000bf05070 */
[----:B------:R-:W-:Y:S01]  /*0060*/  UISETP.NE.AND.EX UP0, UPT, UR9, URZ, UPT, UP0 ;  /* 0x000000ff0900728c */ /* 0x000fe2000bf05300 */
[----:B--2---:R-:W-:-:S05]  /*0070*/  SHF.R.U32.HI R85, RZ, 0x5, R93 ;  /* 0x00000005ff557819 */ /* 0x004fca000001165d */
[----:B------:R-:W2:Y:S02]  /*0080*/  SHFL.IDX PT, R0, R85, RZ, 0x1f ;  /* 0x00001fff55007589 */ /* 0x000ea400000e0000 */
[----:B--2---:R-:W-:Y:S01]  /*0090*/  R2UR UR17, R0 ;  /* 0x00000000001172ca */ /* 0x004fe200000e0000 */
[----:B-1----:R-:W-:-:S14]  /*00a0*/  BRA.U UP0, `(.L_x_0) ;  /* 0x0000000100307547 */ /* 0x002fdc000b800000 */
[----:B------:R-:W1:Y:S02]  /*00b0*/  LDCU.64 UR4, c[0x0][0x888] ;  /* 0x00011100ff0477ac */ /* 0x000e640008000a00 */
[----:B-1----:R-:W-:-:S04]  /*00c0*/  UISETP.NE.U32.AND UP0, UPT, UR4, URZ, UPT ;  /* 0x000000ff0400728c */ /* 0x002fc8000bf05070 */
[----:B------:R-:W-:-:S09]  /*00d0*/  UISETP.NE.AND.EX UP0, UPT, UR5, URZ, UPT, UP0 ;  /* 0x000000ff0500728c */ /* 0x000fd2000bf05300 */
[----:B------:R-:W-:Y:S05]  /*00e0*/  BRA.U !UP0, `(.L_x_1) ;  /* 0x0000000108147547 */ /* 0x000fea000b800000 */
[----:B------:R-:W1:Y:S01]  /*00f0*/  LDC.64 R2, c[0x0][0x888] ;  /* 0x00022200ff027b82 */ /* 0x000e620000000a00 */
[----:B------:R-:W1:Y:S02]  /*0100*/  LDCU.64 UR4, c[0x0][0x358] ;  /* 0x00006b00ff0477ac */ /* 0x000e640008000a00 */
[----:B-1----:R1:W5:Y:S01]  /*0110*/  LDG.E R41, desc[UR4][R2.64] ;  /* 0x0000000402297981 */ /* 0x002362000c1e1900 */
[----:B------:R-:W-:Y:S01]  /*0120*/  HFMA2 R84, -RZ, RZ, 0, 5.9604644775390625e-08 ;  /* 0x00000001ff547431 */ /* 0x000fe200000001ff */
[----:B------:R-:W-:Y:S05]  /*0130*/  BRA `(.L_x_0) ;  /* 0x00000000000c7947 */ /* 0x000fea0003800000 */
.L_x_1:
[----:B------:R-:W1:Y:S01]  /*0140*/  LDCU UR4, c[0x0][0x880] ;  /* 0x00011000ff0477ac */ /* 0x000e620008000800 */
[----:B------:R-:W-:Y:S01]  /*0150*/  HFMA2 R84, -RZ, RZ, 0, 5.9604644775390625e-08 ;  /* 0x00000001ff547431 */ /* 0x000fe200000001ff */
[----:B-1----:R-:W-:-:S07]  /*0160*/  MOV R41, UR4 ;  /* 0x0000000400297c02 */ /* 0x002fce0008000f00 */
.L_x_0:
[----:B------:R-:W2:Y:S02]  /*0170*/  LDCU.64 UR4, c[0x0][0x8b0] ;  /* 0x00011600ff0477ac */ /* 0x000ea40008000a00 */
[----:B--2---:R-:W-:-:S04]  /*0180*/  UISETP.NE.U32.AND UP0, UPT, UR4, URZ, UPT ;  /* 0x000000ff0400728c */ /* 0x004fc8000bf05070 */
[----:B------:R-:W-:-:S09]  /*0190*/  UISETP.NE.AND.EX UP0, UPT, UR5, URZ, UPT, UP0 ;  /* 0x000000ff0500728c */ /* 0x000fd2000bf05300 */
[----:B------:R-:W-:Y:S05]  /*01a0*/  BRA.U UP0, `(.L_x_2) ;  /* 0x0000000100287547 */ /* 0x000fea000b800000 */
[----:B------:R-:W2:Y:S02]  /*01b0*/  LDCU.64 UR4, c[0x0][0x8a8] ;  /* 0x00011500ff0477ac */ /* 0x000ea40008000a00 */
[----:B--2---:R-:W-:-:S04]  /*01c0*/  UISETP.NE.U32.AND UP0, UPT, UR4, URZ, UPT ;  /* 0x000000ff0400728c */ /* 0x004fc8000bf05070 */
[----:B------:R-:W-:-:S09]  /*01d0*/  UISETP.NE.AND.EX UP0, UPT, UR5, URZ, UPT, UP0 ;  /* 0x000000ff0500728c */ /* 0x000fd2000bf05300 */
[----:B------:R-:W-:Y:S05]  /*01e0*/  BRA.U !UP0, `(.L_x_3) ;  /* 0x0000000108107547 */ /* 0x000fea000b800000 */
[----:B------:R-:W2:Y:S01]  /*01f0*/  LDC.64 R38, c[0x0][0x8a8] ;  /* 0x00022a00ff267b82 */ /* 0x000ea20000000a00 */
[----:B------:R-:W2:Y:S02]  /*0200*/  LDCU.64 UR4, c[0x0][0x358] ;  /* 0x00006b00ff0477ac */ /* 0x000ea40008000a00 */
[----:B--2---:R2:W5:Y:S01]  /*0210*/  LDG.E R38, desc[UR4][R38.64] ;  /* 0x0000000426267981 */ /* 0x004562000c1e1900 */
[----:B------:R-:W-:Y:S05]  /*0220*/  BRA `(.L_x_2) ;  /* 0x0000000000087947 */ /* 0x000fea0003800000 */
.L_x_3:
[----:B------:R-:W2:Y:S02]  /*0230*/  LDCU UR4, c[0x0][0x8a0] ;  /* 0x00011400ff0477ac */ /* 0x000ea40008000800 */
[----:B--2---:R-:W-:Y:S02]  /*0240*/  MOV R38, UR4 ;  /* 0x0000000400267c02 */ /* 0x004fe40008000f00 */
.L_x_2:
[----:B------:R-:W-:Y:S01]  /*0250*/  IMAD.U32 R0, RZ, RZ, UR17 ;  /* 0x00000011ff007e24 */ /* 0x000fe2000f8e00ff */
[----:B------:R-:W-:Y:S04]  /*0260*/  BSSY.RECONVERGENT B0, `(.L_x_4) ;  /* 0x000000c000007945 */ /* 0x000fe80003800200 */
[C---:B------:R-:W-:Y:S02]  /*0270*/  ISETP.NE.OR P1, PT, R0.reuse, 0x1, !P3 ;  /* 0x000000010000780c */ /* 0x040fe40005f25670 */
[----:B------:R-:W-:-:S11]  /*0280*/  ISETP.NE.OR P0, PT, R0, 0x3, !P3 ;  /* 0x000000030000780c */ /* 0x000fd60005f05670 */
[----:B------:R-:W-:Y:S05]  /*0290*/  @P1 BRA `(.L_x_5) ;  /* 0x0000000000201947 */ /* 0x000fea0003800000 */
[----:B------:R-:W3:Y:S02]  /*02a0*/  LDCU.64 UR4, c[0x0][0x348] ;  /* 0x00006900ff0477ac */ /* 0x000ee40008000a00 */
[----:B---3--:R-:W-:Y:S02]  /*02b0*/  UIADD3 UR6, UP1, UPT, UR4, 0x80, URZ ;  /* 0x0000008004067890 */ /* 0x008fe4000ff3e0ff */
[----:B------:R-:W-:Y:S02]  /*02c0*/  UIADD3 UR4, UP0, UPT, UR4, 0x180, URZ ;  /* 0x0000018004047890 */ /* 0x000fe4000ff1e0ff */
[----:B------:R-:W-:Y:S02]  /*02d0*/  UIADD3.X UR7, UPT, UPT, URZ, UR5, URZ, UP1, !UPT ;  /* 0x00000005ff077290 */ /* 0x000fe40008ffe4ff */
[----:B------:R-:W-:-:S07]  /*02e0*/  UIADD3.X UR5, UPT, UPT, URZ, UR5, URZ, UP0, !UPT ;  /* 0x00000005ff057290 */ /* 0x000fce00087fe4ff */
[----:B------:R3:W-:Y:S02]  /*02f0*/  UTMACCTL.PF [UR6] ;  /* 0x00000000060079b9 */ /* 0x0007e40008040000 */
[----:B------:R3:W-:Y:S02]  /*0300*/  UTMACCTL.PF [UR4] ;  /* 0x00000000040079b9 */ /* 0x0007e40008040000 */
[----:B---3--:R-:W-:Y:S01]  /*0310*/  NOP ;  /* 0x0000000000007918 */ /* 0x008fe20000000000 */
.L_x_5:
[----:B------:R-:W-:Y:S05]  /*0320*/  BSYNC.RECONVERGENT B0 ;  /* 0x0000000000007941 */ /* 0x000fea0003800200 */
.L_x_4:
[----:B------:R-:W-:Y:S04]  /*0330*/  BSSY.RECONVERGENT B0, `(.L_x_6) ;  /* 0x000000a000007945 */ /* 0x000fe80003800200 */
        /* <DEDUP_REMOVED lines=9> */
.L_x_7:
[----:B------:R-:W-:Y:S05]  /*03d0*/  BSYNC.RECONVERGENT B0 ;  /* 0x0000000000007941 */ /* 0x000fea0003800200 */
.L_x_6:
[----:B------:R-:W3:Y:S01]  /*03e0*/  LDCU.64 UR4, c[0x0][0x888] ;  /* 0x00011100ff0477ac */ /* 0x000ee20008000a00 */
[----:B------:R-:W-:Y:S02]  /*03f0*/  UISETP.EQ.U32.AND UP1, UPT, UR8, URZ, UPT ;  /* 0x000000ff0800728c */ /* 0x000fe4000bf22070 */
[----:B------:R-:W-:Y:S02]  /*0400*/  UPLOP3.LUT UP3, UPT, UPT, UPT, UPT, 0x80, 0x8 ;  /* 0x000000000008789c */ /* 0x000fe40003f6f070 */
[----:B---3--:R-:W-:-:S04]  /*0410*/  UISETP.NE.U32.AND UP0, UPT, UR4, URZ, UPT ;  /* 0x000000ff0400728c */ /* 0x008fc8000bf05070 */
[----:B------:R-:W-:-:S04]  /*0420*/  UISETP.NE.AND.EX UP0, UPT, UR5, URZ, UPT, UP0 ;  /* 0x000000ff0500728c */ /* 0x000fc8000bf05300 */
[----:B------:R-:W-:-:S04]  /*0430*/  UISETP.EQ.OR.EX UP2, UPT, UR9, URZ, !UP0, UP1 ;  /* 0x000000ff0900728c */ /* 0x000fc8000c742710 */
[----:B------:R-:W-:-:S06]  /*0440*/  UP2UR UR4, UPR, URZ, 0x4 ;  /* 0x00000004ff047883 */ /* 0x000fcc0008000000 */
[----:B------:R-:W-:Y:S01]  /*0450*/  MOV R86, UR4 ;  /* 0x0000000400567c02 */ /* 0x000fe20008000f00 */
[----:B------:R-:W-:Y:S06]  /*0460*/  BRA.U !UP2, `(.L_x_8) ;  /* 0x000000010a207547 */ /* 0x000fec000b800000 */
[----:B------:R-:W-:Y:S01]  /*0470*/  UISETP.NE.U32.AND UP1, UPT, UR8, URZ, UPT ;  /* 0x000000ff0800728c */ /* 0x000fe2000bf25070 */
[----:B-----5:R-:W-:Y:S01]  /*0480*/  FSETP.NEU.AND P0, PT, R41, RZ, PT ;  /* 0x000000ff2900720b */ /* 0x020fe20003f0d000 */
[----:B------:R-:W-:Y:S02]  /*0490*/  USEL UR4, URZ, 0xffffffff, UP0 ;  /* 0xffffffffff047887 */ /* 0x000fe40008000000 */
[----:B------:R-:W-:-:S10]  /*04a0*/  UISETP.NE.AND.EX UP1, UPT, UR9, URZ, UPT, UP1 ;  /* 0x000000ff0900728c */ /* 0x000fd4000bf25310 */
[----:B------:R-:W-:Y:S01]  /*04b0*/  VOTEU.ANY UP0, P0 ;  /* 0x0000000000ff7886 */ /* 0x000fe20000000100 */
[----:B------:R-:W-:-:S04]  /*04c0*/  @!UP1 USEL UR4, URZ, 0xffffffff, UP0 ;  /* 0xffffffffff049887 */ /* 0x000fc80008000000 */
[----:B------:R-:W-:-:S04]  /*04d0*/  ULOP3.LUT UR4, UR4, 0x1, URZ, 0xc0, !UPT ;  /* 0x0000000104047892 */ /* 0x000fc8000f8ec0ff */
[----:B------:R-:W-:-:S11]  /*04e0*/  UISETP.NE.U32.AND UP3, UPT, UR4, 0x1, UPT ;  /* 0x000000010400788c */ /* 0x000fd6000bf65070 */
.L_x_8:
[----:B-1----:R-:W1:Y:S01]  /*04f0*/  SHFL.IDX PT, R2, R85, RZ, 0x1f ;  /* 0x00001fff55027589 */ /* 0x002e6200000e0000 */
[----:B------:R-:W-:-:S04]  /*0500*/  UISETP.NE.AND UP0, UPT, UR17, 0x2, UPT ;  /* 0x000000021100788c */ /* 0x000fc8000bf05270 */
[----:B------:R-:W-:Y:S01]  /*0510*/  USEL UR38, URZ, 0x1, UP0 ;  /* 0x00000001ff267887 */ /* 0x000fe20008000000 */
[----:B-1----:R-:W-:-:S13]  /*0520*/  ISETP.NE.AND P0, PT, R2, RZ, PT ;  /* 0x000000ff0200720c */ /* 0x002fda0003f05270 */
[----:B------:R-:W-:Y:S05]  /*0530*/  @P0 BRA `(.L_x_9) ;  /* 0x0000000000580947 */ /* 0x000fea0003800000 */
[----:B------:R-:W1:Y:S01]  /*0540*/  S2UR UR4, SR_CgaCtaId ;  /* 0x00000000000479c3 */ /* 0x000e620000008800 */
[----:B------:R-:W-:Y:S01]  /*0550*/  UMOV UR5, 0x400 ;  /* 0x0000040000057882 */ /* 0x000fe20000000000 */
[----:B------:R-:W-:Y:S01]  /*0560*/  UMOV UR8, 0x1 ;  /* 0x0000000100087882 */ /* 0x000fe20000000000 */
[----:B------:R-:W-:Y:S01]  /*0570*/  UMOV UR6, 0x3 ;  /* 0x0000000300067882 */ /* 0x000fe20000000000 */
[----:B------:R-:W-:-:S04]  /*0580*/  UIADD3 UR8, UPT, UPT, -UR8, 0x100000, URZ ;  /* 0x0010000008087890 */ /* 0x000fc8000fffe1ff */
[----:B------:R-:W-:Y:S02]  /*0590*/  USHF.L.U32 UR9, UR8, 0xb, URZ ;  /* 0x0000000b08097899 */ /* 0x000fe400080006ff */
[----:B------:R-:W-:Y:S02]  /*05a0*/  USHF.L.U32 UR8, UR8, 0x1, URZ ;  /* 0x0000000108087899 */ /* 0x000fe400080006ff */
[----:B------:R-:W-:-:S04]  /*05b0*/  UIADD3 UR6, UPT, UPT, -UR6, 0x100000, URZ ;  /* 0x0010000006067890 */ /* 0x000fc8000fffe1ff */
[----:B------:R-:W-:Y:S02]  /*05c0*/  USHF.L.U32 UR7, UR6, 0xb, URZ ;  /* 0x0000000b06077899 */ /* 0x000fe400080006ff */
[----:B------:R-:W-:Y:S01]  /*05d0*/  USHF.L.U32 UR6, UR6, 0x1, URZ ;  /* 0x0000000106067899 */ /* 0x000fe200080006ff */
[----:B------:R-:W-:Y:S01]  /*05e0*/  ELECT P0, URZ, PT ;  /* 0x0000000000ff782f */ /* 0x000fe20003800000 */
[----:B-1----:R-:W-:Y:S01]  /*05f0*/  ULEA UR4, UR4, UR5, 0x18 ;  /* 0x0000000504047291 */ /* 0x002fe2000f8ec0ff */
[----:B------:R-:W1:Y:S11]  /*0600*/  FENCE.VIEW.ASYNC.S ;  /* 0x00000000000073c6 */ /* 0x000e760000000000 */
[----:B-1----:R1:W3:Y:S01]  /*0610*/  SYNCS.EXCH.64 URZ, [UR4], UR8 ;  /* 0x0000000804ff75b2 */ /* 0x0022e20008000100 */
[----:B------:R1:W4:Y:S01]  /*0620*/  SYNCS.EXCH.64 URZ, [UR4+0x20], UR6 ;  /* 0x0000200604ff75b2 */ /* 0x0003220008000100 */
[----:B------:R1:W1:Y:S01]  /*0630*/  SYNCS.EXCH.64 URZ, [UR4+0x8], UR8 ;  /* 0x0000080804ff75b2 */ /* 0x0002620008000100 */
[----:B------:R1:W1:Y:S01]  /*0640*/  SYNCS.EXCH.64 URZ, [UR4+0x28], UR6 ;  /* 0x0000280604ff75b2 */ /* 0x0002620008000100 */
[----:B------:R1:W1:Y:S01]  /*0650*/  SYNCS.EXCH.64 URZ, [UR4+0x10], UR8 ;  /* 0x0000100804ff75b2 */ /* 0x0002620008000100 */
[----:B------:R1:W1:Y:S01]  /*0660*/  SYNCS.EXCH.64 URZ, [UR4+0x30], UR6 ;  /* 0x0000300604ff75b2 */ /* 0x0002620008000100 */
[----:B------:R1:W1:Y:S01]  /*0670*/  SYNCS.EXCH.64 URZ, [UR4+0x18], UR8 ;  /* 0x0000180804ff75b2 */ /* 0x0002620008000100 */
[----:B------:R1:W1:Y:S01]  /*0680*/  SYNCS.EXCH.64 URZ, [UR4+0x38], UR6 ;  /* 0x0000380604ff75b2 */ /* 0x0002620008000100 */
[----:B------:R-:W-:Y:S01]  /*0690*/  NOP ;  /* 0x0000000000007918 */ /* 0x000fe20000000000 */
.L_x_9:
[----:B------:R-:W2:Y:S01]  /*06a0*/  SHFL.IDX PT, R2, R85, RZ, 0x1f ;  /* 0x00001fff55027589 */ /* 0x000ea200000e0000 */
[----:B------:R-:W-:Y:S01]  /*06b0*/  NOP ;  /* 0x0000000000007918 */ /* 0x000fe20000000000 */
[----:B--2---:R-:W-:-:S13]  /*06c0*/  ISETP.NE.AND P0, PT, R2, 0x1, PT ;  /* 0x000000010200780c */ /* 0x004fda0003f05270 */
[----:B------:R-:W-:Y:S05]  /*06d0*/  @P0 BRA `(.L_x_10) ;  /* 0x0000000000480947 */ /* 0x000fea0003800000 */
[----:B-1----:R-:W1:Y:S01]  /*06e0*/  S2UR UR4, SR_CgaCtaId ;  /* 0x00000000000479c3 */ /* 0x002e620000008800 */
        /* <DEDUP_REMOVED lines=12> */
[----:B-1----:R2:W1:Y:S01]  /*07b0*/  SYNCS.EXCH.64 URZ, [UR4+0x40], UR8 ;  /* 0x0000400804ff75b2 */ /* 0x0024620008000100 */
[----:B------:R2:W1:Y:S01]  /*07c0*/  SYNCS.EXCH.64 URZ, [UR4+0x50], UR6 ;  /* 0x0000500604ff75b2 */ /* 0x0004620008000100 */
[----:B------:R2:W1:Y:S01]  /*07d0*/  SYNCS.EXCH.64 URZ, [UR4+0x48], UR8 ;  /* 0x0000480804ff75b2 */ /* 0x0004620008000100 */
[----:B------:R2:W1:Y:S02]  /*07e0*/  SYNCS.EXCH.64 URZ, [UR4+0x58], UR6 ;  /* 0x0000580604ff75b2 */ /* 0x0004640008000100 */
[----:B--2---:R-:W-:Y:S01]  /*07f0*/  NOP ;  /* 0x0000000000007918 */ /* 0x004fe20000000000 */
.L_x_10:
[----:B------:R-:W2:Y:S01]  /*0800*/  SHFL.IDX PT, R2, R85, RZ, 0x1f ;  /* 0x00001fff55027589 */ /* 0x000ea200000e0000 */
[----:B------:R-:W-:Y:S01]  /*0810*/  NOP ;  /* 0x0000000000007918 */ /* 0x000fe20000000000 */
[----:B--2---:R-:W-:-:S13]  /*0820*/  ISETP.NE.AND P0, PT, R2, 0x3, PT ;  /* 0x000000030200780c */ /* 0x004fda0003f05270 */
[----:B------:R-:W-:Y:S05]  /*0830*/  @P0 BRA `(.L_x_11) ;  /* 0x0000000000300947 */ /* 0x000fea0003800000 */
[----:B-1----:R-:W1:Y:S01]  /*0840*/  S2UR UR6, SR_CgaCtaId ;  /* 0x00000000000679c3 */ /* 0x002e620000008800 */
[----:B------:R-:W-:Y:S01]  /*0850*/  UMOV UR4, 0x400 ;  /* 0x0000040000047882 */ /* 0x000fe20000000000 */
[----:B------:R-:W-:Y:S01]  /*0860*/  UMOV UR5, 0x20 ;  /* 0x0000002000057882 */ /* 0x000fe20000000000 */
[----:B------:R-:W-:Y:S01]  /*0870*/  ELECT P0, URZ, PT ;  /* 0x0000000000ff782f */ /* 0x000fe20003800000 */
[----:B-1----:R-:W-:Y:S02]  /*0880*/  ULEA UR6, UR6, UR4, 0x18 ;  /* 0x0000000406067291 */ /* 0x002fe4000f8ec0ff */
[----:B------:R-:W-:-:S04]  /*0890*/  UIADD3 UR4, UPT, UPT, -UR5, 0x100000, URZ ;  /* 0x0010000005047890 */ /* 0x000fc8000fffe1ff */
[----:B------:R-:W-:Y:S02]  /*08a0*/  USHF.L.U32 UR5, UR4, 0xb, URZ ;  /* 0x0000000b04057899 */ /* 0x000fe400080006ff */
[----:B------:R-:W-:Y:S01]  /*08b0*/  USHF.L.U32 UR4, UR4, 0x1, URZ ;  /* 0x0000000104047899 */ /* 0x000fe200080006ff */
[----:B------:R-:W1:Y:S11]  /*08c0*/  FENCE.VIEW.ASYNC.S ;  /* 0x00000000000073c6 */ /* 0x000e760000000000 */
[----:B-1----:R2:W1:Y:S01]  /*08d0*/  SYNCS.EXCH.64 URZ, [UR6+0x60], UR4 ;  /* 0x0000600406ff75b2 */ /* 0x0024620008000100 */
[----:B------:R2:W1:Y:S02]  /*08e0*/  SYNCS.EXCH.64 URZ, [UR6+0x68], UR4 ;  /* 0x0000680406ff75b2 */ /* 0x0004640008000100 */
[----:B--2---:R-:W-:Y:S01]  /*08f0*/  NOP ;  /* 0x0000000000007918 */ /* 0x004fe20000000000 */
.L_x_11:
[----:B------:R-:W2:Y:S01]  /*0900*/  SHFL.IDX PT, R2, R85, RZ, 0x1f ;  /* 0x00001fff55027589 */ /* 0x000ea200000e0000 */
[----:B------:R-:W-:Y:S01]  /*0910*/  NOP ;  /* 0x0000000000007918 */ /* 0x000fe20000000000 */
[----:B--2---:R-:W-:-:S13]  /*0920*/  ISETP.NE.AND P0, PT, R2, 0x4, PT ;  /* 0x000000040200780c */ /* 0x004fda0003f05270 */
[----:B------:R-:W-:Y:S05]  /*0930*/  @P0 BRA `(.L_x_12) ;  /* 0x00000000004c0947 */ /* 0x000fea0003800000 */
[----:B-1----:R-:W1:Y:S01]  /*0940*/  S2UR UR6, SR_CgaCtaId ;  /* 0x00000000000679c3 */ /* 0x002e620000008800 */
[----:B------:R-:W-:Y:S01]  /*0950*/  UMOV UR4, 0x3a0 ;  /* 0x000003a000047882 */ /* 0x000fe20000000000 */
[----:B------:R-:W-:Y:S01]  /*0960*/  UMOV UR5, 0x400 ;  /* 0x0000040000057882 */ /* 0x000fe20000000000 */
[----:B------:R-:W-:Y:S01]  /*0970*/  USEL UR4, UR4, 0x320, UP3 ;  /* 0x0000032004047887 */ /* 0x000fe20009800000 */
[----:B------:R-:W-:Y:S01]  /*0980*/  UMOV UR8, 0x1 ;  /* 0x0000000100087882 */ /* 0x000fe20000000000 */
[----:B------:R-:W-:Y:S01]  /*0990*/  ELECT P0, URZ, PT ;  /* 0x0000000000ff782f */ /* 0x000fe20003800000 */
[----:B------:R-:W-:-:S04]  /*09a0*/  UIADD3 UR8, UPT, UPT, -UR8, 0x100000, URZ ;  /* 0x0010000008087890 */ /* 0x000fc8000fffe1ff */
[----:B------:R-:W-:Y:S02]  /*09b0*/  USHF.L.U32 UR9, UR8, 0xb, URZ ;  /* 0x0000000b08097899 */ /* 0x000fe400080006ff */
[----:B------:R-:W-:Y:S02]  /*09c0*/  USHF.L.U32 UR8, UR8, 0x1, URZ ;  /* 0x0000000108087899 */ /* 0x000fe400080006ff */
[----:B-1----:R-:W-:Y:S02]  /*09d0*/  ULEA UR6, UR6, UR5, 0x18 ;  /* 0x0000000506067291 */ /* 0x002fe4000f8ec0ff */
[----:B------:R-:W-:-:S04]  /*09e0*/  UIADD3 UR4, UPT, UPT, -UR4, 0x100000, URZ ;  /* 0x0010000004047890 */ /* 0x000fc8000fffe1ff */
[----:B------:R-:W-:Y:S02]  /*09f0*/  USHF.L.U32 UR5, UR4, 0xb, URZ ;  /* 0x0000000b04057899 */ /* 0x000fe400080006ff */
[----:B------:R-:W-:Y:S01]  /*0a00*/  USHF.L.U32 UR4, UR4, 0x1, URZ ;  /* 0x0000000104047899 */ /* 0x000fe200080006ff */
[----:B------:R-:W1:Y:S03]  /*0a10*/  FENCE.VIEW.ASYNC.S ;  /* 0x00000000000073c6 */ /* 0x000e660000000000 */
[----:B-1----:R2:W1:Y:S08]  /*0a20*/  SYNCS.EXCH.64 URZ, [UR6+0x70], UR8 ;  /* 0x0000700806ff75b2 */ /* 0x0024700008000100 */
[----:B------:R2:W1:Y:S01]  /*0a30*/  SYNCS.EXCH.64 URZ, [UR6+0x80], UR4 ;  /* 0x0000800406ff75b2 */ /* 0x0004620008000100 */
[----:B------:R2:W1:Y:S01]  /*0a40*/  SYNCS.EXCH.64 URZ, [UR6+0x78], UR8 ;  /* 0x0000780806ff75b2 */ /* 0x0004620008000100 */
[----:B------:R2:W1:Y:S02]  /*0a50*/  SYNCS.EXCH.64 URZ, [UR6+0x88], UR4 ;  /* 0x0000880406ff75b2 */ /* 0x0004640008000100 */
[----:B--2---:R-:W-:Y:S01]  /*0a60*/  NOP ;  /* 0x0000000000007918 */ /* 0x004fe20000000000 */
.L_x_12:
        /* <DEDUP_REMOVED lines=20> */
[----:B------:R2:W1:Y:S01]  /*0bb0*/  SYNCS.EXCH.64 URZ, [UR4+0xb8], UR6 ;  /* 0x0000b80604ff75b2 */ /* 0x0004620008000100 */
[----:B------:R2:W1:Y:S01]  /*0bc0*/  SYNCS.EXCH.64 URZ, [UR4+0xa0], UR8 ;  /* 0x0000a00804ff75b2 */ /* 0x0004620008000100 */
[----:B------:R2:W1:Y:S01]  /*0bd0*/  SYNCS.EXCH.64 URZ, [UR4+0xc0], UR6 ;  /* 0x0000c00604ff75b2 */ /* 0x0004620008000100 */
[----:B------:R2:W1:Y:S01]  /*0be0*/  SYNCS.EXCH.64 URZ, [UR4+0xa8], UR8 ;  /* 0x0000a80804ff75b2 */ /* 0x0004620008000100 */
[----:B------:R2:W1:Y:S02]  /*0bf0*/  SYNCS.EXCH.64 URZ, [UR4+0xc8], UR6 ;  /* 0x0000c80604ff75b2 */ /* 0x0004640008000100 */
[----:B--2---:R-:W-:Y:S01]  /*0c00*/  NOP ;  /* 0x0000000000007918 */ /* 0x004fe20000000000 */
.L_x_13:
[----:B------:R-:W2:Y:S01]  /*0c10*/  SHFL.IDX PT, R2, R85, RZ, 0x1f ;  /* 0x00001fff55027589 */ /* 0x000ea200000e0000 */
[----:B------:R-:W-:Y:S01]  /*0c20*/  NOP ;  /* 0x0000000000007918 */ /* 0x000fe20000000000 */
[----:B--2---:R-:W-:-:S13]  /*0c30*/  ISETP.NE.AND P0, PT, R2, 0x3, PT ;  /* 0x000000030200780c */ /* 0x004fda0003f05270 */
[----:B------:R-:W-:Y:S05]  /*0c40*/  @P0 BRA `(.L_x_14) ;  /* 0x0000000000380947 */ /* 0x000fea0003800000 */
[----:B------:R-:W2:Y:S01]  /*0c50*/  S2UR UR5, SR_CgaCtaId ;  /* 0x00000000000579c3 */ /* 0x000ea20000008800 */
[----:B-1----:R-:W-:Y:S01]  /*0c60*/  UMOV UR4, 0x400 ;  /* 0x0000040000047882 */ /* 0x002fe20000000000 */
[----:B------:R-:W-:Y:S01]  /*0c70*/  UMOV UR6, 0x20 ;  /* 0x0000002000067882 */ /* 0x000fe20000000000 */
[----:B------:R-:W-:Y:S01]  /*0c80*/  ELECT P0, URZ, PT ;  /* 0x0000000000ff782f */ /* 0x000fe20003800000 */
[----:B------:R-:W-:-:S04]  /*0c90*/  UIADD3 UR6, UPT, UPT, -UR6, 0x100000, URZ ;  /* 0x0010000006067890 */ /* 0x000fc8000fffe1ff */
[----:B------:R-:W-:Y:S02]  /*0ca0*/  USHF.L.U32 UR7, UR6, 0xb, URZ ;  /* 0x0000000b06077899 */ /* 0x000fe400080006ff */
[----:B------:R-:W-:Y:S02]  /*0cb0*/  USHF.L.U32 UR6, UR6, 0x1, URZ ;  /* 0x0000000106067899 */ /* 0x000fe400080006ff */
[----:B--2---:R-:W-:Y:S01]  /*0cc0*/  ULEA UR4, UR5, UR4, 0x18 ;  /* 0x0000000405047291 */ /* 0x004fe2000f8ec0ff */
[----:B------:R-:W1:Y:S11]  /*0cd0*/  FENCE.VIEW.ASYNC.S ;  /* 0x00000000000073c6 */ /* 0x000e760000000000 */
[----:B-1----:R2:W1:Y:S01]  /*0ce0*/  SYNCS.EXCH.64 URZ, [UR4+0xd0], UR6 ;  /* 0x0000d00604ff75b2 */ /* 0x0024620008000100 */
[----:B------:R2:W1:Y:S01]  /*0cf0*/  SYNCS.EXCH.64 URZ, [UR4+0xe0], UR6 ;  /* 0x0000e00604ff75b2 */ /* 0x0004620008000100 */
[----:B------:R2:W1:Y:S01]  /*0d00*/  SYNCS.EXCH.64 URZ, [UR4+0xd8], UR6 ;  /* 0x0000d80604ff75b2 */ /* 0x0004620008000100 */
[----:B------:R2:W1:Y:S02]  /*0d10*/  SYNCS.EXCH.64 URZ, [UR4+0xe8], UR6 ;  /* 0x0000e80604ff75b2 */ /* 0x0004640008000100 */
[----:B--2---:R-:W-:Y:S01]  /*0d20*/  NOP ;  /* 0x0000000000007918 */ /* 0x004fe20000000000 */
.L_x_14:
[----:B-1----:R-:W1:Y:S01]  /*0d30*/  LDCU UR4, c[0x0][0x36c] ;  /* 0x00006d80ff0477ac */ /* 0x002e620008000800 */
[----:B------:R-:W-:Y:S01]  /*0d40*/  ISETP.NE.OR P3, PT, R0, 0x2, !P3 ;  /* 0x000000020000780c */ /* 0x000fe20005f65670 */
[----:B------:R-:W-:Y:S01]  /*0d50*/  NOP ;  /* 0x0000000000007918 */ /* 0x000fe20000000000 */
[----:B------:R-:W-:Y:S01]  /*0d60*/  LOP3.LUT R0, R93, 0x1f, RZ, 0xc0, !PT ;  /* 0x0000001f5d007812 */ /* 0x000fe200078ec0ff */
[----:B------:R-:W-:Y:S02]  /*0d70*/  UISETP.NE.AND UP4, UPT, UR17, URZ, UPT ;  /* 0x000000ff1100728c */ /* 0x000fe4000bf85270 */
[----:B-1----:R-:W-:-:S09]  /*0d80*/  UISETP.EQ.U32.AND UP5, UPT, UR4, 0x1, UPT ;  /* 0x000000010400788c */ /* 0x002fd2000bfa2070 */
[----:B------:R-:W-:Y:S05]  /*0d90*/  BRA.U !UP5, `(.L_x_15) ;  /* 0x000000010d087547 */ /* 0x000fea000b800000 */
[----:B---34-:R-:W-:Y:S01]  /*0da0*/  UCGABAR_ARV ;  /* 0x00000000000079c7 */ /* 0x018fe20008000000 */
[----:B------:R-:W-:Y:S05]  /*0db0*/  BRA `(.L_x_16) ;  /* 0x0000000000047947 */ /* 0x000fea0003800000 */
.L_x_15:
[----:B---34-:R-:W-:Y:S01]  /*0dc0*/  NOP ;  /* 0x0000000000007918 */ /* 0x018fe20000000000 */
.L_x_16:
[----:B------:R-:W1:Y:S01]  /*0dd0*/  S2UR UR16, SR_CTAID.X ;  /* 0x00000000001079c3 */ /* 0x000e620000002500 */
[----:B------:R-:W-:-:S05]  /*0de0*/  CS2R.32 R3, SR_CgaSize ;  /* 0x0000000000037805 */ /* 0x000fca0000008a00 */
[----:B------:R-:W-:-:S05]  /*0df0*/  IMAD R3, R3, -0xa0, RZ ;  /* 0xffffff6003037824 */ /* 0x000fca00078e02ff */
[----:B------:R-:W-:-:S14]  /*0e00*/  R2UR UR5, R3 ;  /* 0x00000000030572ca */ /* 0x000fdc00000e0000 */
[----:B------:R-:W2:Y:S01]  /*0e10*/  LDCU UR5, c[0x0][UR5+0x2b0] ;  /* 0x00005600050577ac */ /* 0x000ea20008000800 */
[----:B------:R-:W-:-:S05]  /*0e20*/  CS2R.32 R3, SR_CgaSize ;  /* 0x0000000000037805 */ /* 0x000fca0000008a00 */
[----:B------:R-:W-:-:S05]  /*0e30*/  IMAD R3, R3, -0xa0, RZ ;  /* 0xffffff6003037824 */ /* 0x000fca00078e02ff */
[----:B------:R-:W-:-:S14]  /*0e40*/  R2UR UR4, R3 ;  /* 0x00000000030472ca */ /* 0x000fdc00000e0000 */
[----:B------:R-:W3:Y:S01]  /*0e50*/  LDCU UR4, c[0x0][UR4+0x2b4] ;  /* 0x00005680040477ac */ /* 0x000ee20008000800 */
[----:B------:R-:W4:Y:S01]  /*0e60*/  S2UR UR20, SR_CTAID.Y ;  /* 0x00000000001479c3 */ /* 0x000f220000002600 */
[----:B------:R-:W-:-:S05]  /*0e70*/  CS2R.32 R3, SR_CgaSize ;  /* 0x0000000000037805 */ /* 0x000fca0000008a00 */
[----:B------:R-:W-:-:S05]  /*0e80*/  IMAD R3, R3, -0xa0, RZ ;  /* 0xffffff6003037824 */ /* 0x000fca00078e02ff */
[----:B------:R-:W-:-:S14]  /*0e90*/  R2UR UR59, R3 ;  /* 0x00000000033b72ca */ /* 0x000fdc00000e0000 */
[----:B------:R-:W3:Y:S01]  /*0ea0*/  LDCU UR59, c[0x0][UR59+0x2a0] ;  /* 0x000054003b3b77ac */ /* 0x000ee20008000800 */
[----:B------:R-:W-:-:S05]  /*0eb0*/  CS2R.32 R3, SR_CgaSize ;  /* 0x0000000000037805 */ /* 0x000fca0000008a00 */
[----:B------:R-:W-:-:S05]  /*0ec0*/  IMAD R3, R3, -0xa0, RZ ;  /* 0xffffff6003037824 */ /* 0x000fca00078e02ff */
[----:B------:R-:W-:-:S14]  /*0ed0*/  R2UR UR62, R3 ;  /* 0x00000000033e72ca */ /* 0x000fdc00000e0000 */
[----:B------:R-:W3:Y:S01]  /*0ee0*/  LDCU UR62, c[0x0][UR62+0x2a4] ;  /* 0x000054803e3e77ac */ /* 0x000ee20008000800 */
[----:B------:R-:W3:Y:S01]  /*0ef0*/  S2UR UR7, SR_CgaCtaId ;  /* 0x00000000000779c3 */ /* 0x000ee20000008800 */
[----:B------:R-:W3:Y:S01]  /*0f00*/  LDCU UR21, c[0x0][0xb24] ;  /* 0x00016480ff1577ac */ /* 0x000ee20008000800 */
[----:B------:R-:W3:Y:S01]  /*0f10*/  LDCU UR42, c[0x0][0xb24] ;  /* 0x00016480ff2a77ac */ /* 0x000ee20008000800 */
[----:B-1----:R-:W-:Y:S01]  /*0f20*/  I2FP.F32.U32 R3, UR16 ;  /* 0x0000001000037c45 */ /* 0x002fe20008201000 */
[----:B------:R-:W1:Y:S04]  /*0f30*/  LDCU UR29, c[0x0][0xb30] ;  /* 0x00016600ff1d77ac */ /* 0x000e680008000800 */
[----:B--2---:R-:W-:Y:S01]  /*0f40*/  FMUL R3, R3, UR5 ;  /* 0x0000000503037c20 */ /* 0x004fe20008400000 */
[----:B------:R-:W-:Y:S01]  /*0f50*/  UMOV UR34, 0x5 ;  /* 0x0000000500227882 */ /* 0x000fe20000000000 */
[----:B----4-:R-:W-:-:S04]  /*0f60*/  I2FP.F32.U32 R2, UR20 ;  /* 0x0000001400027c45 */ /* 0x010fc80008201000 */
[----:B------:R-:W2:Y:S01]  /*0f70*/  F2I.U32.TRUNC.NTZ R3, R3 ;  /* 0x0000000300037305 */ /* 0x000ea2000020f000 */
[----:B---3--:R-:W-:Y:S01]  /*0f80*/  FMUL R2, R2, UR4 ;  /* 0x0000000402027c20 */ /* 0x008fe20008400000 */
[----:B------:R-:W-:Y:S02]  /*0f90*/  ULOP3.LUT UR5, UR7, 0x2, URZ, 0xc0, !UPT ;  /* 0x0000000207057892 */ /* 0x000fe4000f8ec0ff */
[----:B------:R-:W-:-:S04]  /*0fa0*/  ULOP3.LUT UR49, UR7, 0x1, URZ, 0xc0, !UPT ;  /* 0x0000000107317892 */ /* 0x000fc8000f8ec0ff */
[----:B------:R-:W3:Y:S01]  /*0fb0*/  F2I.U32.TRUNC.NTZ R2, R2 ;  /* 0x0000000200027305 */ /* 0x000ee2000020f000 */
[----:B------:R-:W-:Y:S02]  /*0fc0*/  UISETP.GT.U32.AND UP0, UPT, UR5, 0xffff, UPT ;  /* 0x0000ffff0500788c */ /* 0x000fe4000bf04070 */
[----:B------:R-:W-:Y:S02]  /*0fd0*/  UISETP.GT.U32.AND UP1, UPT, UR49, 0xffff, UPT ;  /* 0x0000ffff3100788c */ /* 0x000fe4000bf24070 */
[----:B------:R-:W-:Y:S01]  /*0fe0*/  USEL UR26, UR5, 0xffff, !UP0 ;  /* 0x0000ffff051a7887 */ /* 0x000fe2000c000000 */
[----:B--2---:R-:W-:Y:S01]  /*0ff0*/  R2UR UR4, R3 ;  /* 0x00000000030472ca */ /* 0x004fe200000e0000 */
[----:B------:R-:W-:Y:S02]  /*1000*/  USHF.R.U32.HI UR32, URZ, 0x1, UR7 ;  /* 0x00000001ff207899 */ /* 0x000fe40008011607 */
[----:B------:R-:W-:Y:S02]  /*1010*/  USHF.L.U32 UR31, UR7, 0xa, URZ ;  /* 0x0000000a071f7899 */ /* 0x000fe400080006ff */
[----:B------:R-:W-:-:S02]  /*1020*/  USHF.L.U32 UR30, UR7, 0xc, URZ ;  /* 0x0000000c071e7899 */ /* 0x000fc400080006ff */
[----:B------:R-:W-:Y:S01]  /*1030*/  USEL UR27, UR49, 0xffff, !UP1 ;  /* 0x0000ffff311b7887 */ /* 0x000fe2000c800000 */
[----:B---3--:R-:W-:Y:S02]  /*1040*/  R2UR UR6, R2 ;  /* 0x00000000020672ca */ /* 0x008fe400000e0000 */
[----:B------:R-:W-:-:S03]  /*1050*/  PRMT R2, RZ, 0x7610, R2 ;  /* 0x00007610ff027816 */ /* 0x000fc60000000002 */
[----:B------:R-:W-:-:S04]  /*1060*/  UIADD3 UR5, UPT, UPT, -UR4, URZ, URZ ;  /* 0x000000ff04057290 */ /* 0x000fc8000fffe1ff */
[----:B------:R-:W-:-:S04]  /*1070*/  UIMAD UR59, UR59, UR5, UR16 ;  /* 0x000000053b3b72a4 */ /* 0x000fc8000f8e0210 */
[----:B------:R-:W-:-:S04]  /*1080*/  UIADD3 UR4, UPT, UPT, -UR6, URZ, URZ ;  /* 0x000000ff06047290 */ /* 0x000fc8000fffe1ff */
[----:B------:R-:W-:Y:S01]  /*1090*/  UIMAD UR62, UR62, UR4, UR20 ;  /* 0x000000043e3e72a4 */ /* 0x000fe2000f8e0214 */
[----:B-1----:R-:W-:Y:S11]  /*10a0*/  BRA.U UP4, `(.L_x_17) ;  /* 0x00000001043c7547 */ /* 0x002ff6000b800000 */
[----:B------:R-:W-:Y:S02]  /*10b0*/  UISETP.NE.AND UP0, UPT, UR62, URZ, UPT ;  /* 0x000000ff3e00728c */ /* 0x000fe4000bf05270 */
[----:B------:R-:W-:Y:S02]  /*10c0*/  UISETP.NE.AND UP1, UPT, UR62, 0x1, UPT ;  /* 0x000000013e00788c */ /* 0x000fe4000bf25270 */
[----:B------:R-:W-:Y:S02]  /*10d0*/  UISETP.NE.AND UP2, UPT, UR59, URZ, UP0 ;  /* 0x000000ff3b00728c */ /* 0x000fe40008745270 */
[----:B------:R-:W-:Y:S02]  /*10e0*/  USEL UR4, URZ, 0x2, UP0 ;  /* 0x00000002ff047887 */ /* 0x000fe40008000000 */
[----:B------:R-:W-:Y:S02]  /*10f0*/  USEL UR8, URZ, 0x1, UP2 ;  /* 0x00000001ff087887 */ /* 0x000fe40009000000 */
[----:B------:R-:W-:-:S02]  /*1100*/  UISETP.NE.AND UP2, UPT, UR59, URZ, UPT ;  /* 0x000000ff3b00728c */ /* 0x000fc4000bf45270 */
[----:B------:R-:W-:Y:S02]  /*1110*/  USEL UR5, URZ, 0x4, UP1 ;  /* 0x00000004ff057887 */ /* 0x000fe40008800000 */
[----:B------:R-:W-:Y:S02]  /*1120*/  UISETP.NE.AND UP0, UPT, UR59, 0x1, UPT ;  /* 0x000000013b00788c */ /* 0x000fe4000bf05270 */
[----:B------:R-:W-:Y:S02]  /*1130*/  USEL UR6, URZ, 0x8, UP1 ;  /* 0x00000008ff067887 */ /* 0x000fe40008800000 */
[----:B------:R-:W-:Y:S02]  /*1140*/  USEL UR7, UR5, 0x4, UP2 ;  /* 0x0000000405077887 */ /* 0x000fe40009000000 */
[----:B------:R-:W-:Y:S02]  /*1150*/  USEL UR4, UR4, 0x2, UP0 ;  /* 0x0000000204047887 */ /* 0x000fe40008000000 */
[----:B------:R-:W-:-:S02]  /*1160*/  USEL UR5, UR6, 0x8, UP0 ;  /* 0x0000000806057887 */ /* 0x000fc40008000000 */
[----:B------:R-:W-:-:S04]  /*1170*/  UIADD3 UR4, UPT, UPT, UR4, UR7, UR8 ;  /* 0x0000000704047290 */ /* 0x000fc8000fffe008 */
[----:B------:R-:W-:-:S06]  /*1180*/  UIADD3 UR4, UPT, UPT, UR4, UR5, URZ ;  /* 0x0000000504047290 */ /* 0x000fcc000fffe0ff */
[----:B------:R-:W-:-:S07]  /*1190*/  MOV R2, UR4 ;  /* 0x0000000400027c02 */ /* 0x000fce0008000f00 */
.L_x_17:
[----:B------:R-:W1:Y:S01]  /*11a0*/  S2UR UR36, SR_CTAID.Z ;  /* 0x00000000002479c3 */ /* 0x000e620000002700 */
[----:B------:R-:W-:Y:S01]  /*11b0*/  UISETP.GE.AND UP0, UPT, UR21, 0x1, UPT ;  /* 0x000000011500788c */ /* 0x000fe2000bf06270 */
[----:B------:R-:W-:-:S08]  /*11c0*/  UMOV UR33, 0x3 ;  /* 0x0000000300217882 */ /* 0x000fd00000000000 */
[----:B------:R-:W-:Y:S05]  /*11d0*/  BRA.U !UP0, `(.L_x_18) ;  /* 0x0000000108d47547 */ /* 0x000fea000b800000 */
[----:B------:R-:W2:Y:S01]  /*11e0*/  LDCU.128 UR12, c[0x0][0xb10] ;  /* 0x00016200ff0c77ac */ /* 0x000ea20008000c00 */
[----:B------:R-:W3:Y:S01]  /*11f0*/  LDCU UR6, c[0x0][0x370] ;  /* 0x00006e00ff0677ac */ /* 0x000ee20008000800 */
[----:B------:R-:W4:Y:S01]  /*1200*/  LDCU UR5, c[0x0][0x374] ;  /* 0x00006e80ff0577ac */ /* 0x000f220008000800 */
[----:B------:R-:W1:Y:S01]  /*1210*/  LDCU UR28, c[0x0][0xb0c] ;  /* 0x00016180ff1c77ac */ /* 0x000e620008000800 */
[----:B------:R-:W1:Y:S01]  /*1220*/  LDCU UR4, c[0x0][0xb20] ;  /* 0x00016400ff0477ac */ /* 0x000e620008000800 */
[----:B------:R-:W1:Y:S01]  /*1230*/  LDCU.64 UR8, c[0x0][0xb28] ;  /* 0x00016500ff0877ac */ /* 0x000e620008000a00 */
[----:B--2---:R-:W-:Y:S02]  /*1240*/  UISETP.NE.AND UP0, UPT, UR14, 0x1, UPT ;  /* 0x000000010e00788c */ /* 0x004fe4000bf05270 */
[----:B----4-:R-:W-:Y:S02]  /*1250*/  UIMAD.WIDE.U32 UR10, UR5, UR15, URZ ;  /* 0x0000000f050a72a5 */ /* 0x010fe4000f8e00ff */
[----:B---3--:R-:W-:-:S02]  /*1260*/  UIMAD.WIDE.U32 UR22, UR6, UR12, URZ ;  /* 0x0000000c061672a5 */ /* 0x008fc4000f8e00ff */
[----:B-1----:R-:W-:Y:S02]  /*1270*/  UISETP.NE.AND UP1, UPT, UR28, 0x1, UPT ;  /* 0x000000011c00788c */ /* 0x002fe4000bf25270 */
[----:B------:R-:W-:Y:S01]  /*1280*/  UISETP.NE.AND UP2, UPT, UR21, 0x1, UPT ;  /* 0x000000011500788c */ /* 0x000fe2000bf45270 */
[----:B------:R-:W-:Y:S02]  /*1290*/  UMOV UR10, UR11 ;  /* 0x0000000b000a7c82 */ /* 0x000fe40008000000 */
[----:B------:R-:W-:Y:S01]  /*12a0*/  UMOV UR22, UR23 ;  /* 0x0000001700167c82 */ /* 0x000fe20008000000 */
[----:B------:R-:W-:Y:S02]  /*12b0*/  @UP0 USHF.R.U32.HI UR5, URZ, UR4, UR10 ;  /* 0x00000004ff050299 */ /* 0x000fe4000801160a */
[----:B------:R-:W-:Y:S02]  /*12c0*/  UIMAD.WIDE.U32 UR24, UR20, UR15, URZ ;  /* 0x0000000f141872a5 */ /* 0x000fe4000f8e00ff */
[----:B------:R-:W-:-:S02]  /*12d0*/  UIMAD.WIDE.U32 UR10, UR5, UR8, URZ ;  /* 0x00000008050a72a5 */ /* 0x000fc4000f8e00ff */
[----:B------:R-:W-:Y:S02]  /*12e0*/  @UP1 USHF.R.U32.HI UR6, URZ, UR13, UR22 ;  /* 0x0000000dff061299 */ /* 0x000fe40008011616 */
[----:B------:R-:W-:Y:S02]  /*12f0*/  UIMAD.WIDE.U32 UR18, UR16, UR12, URZ ;  /* 0x0000000c101272a5 */ /* 0x000fe4000f8e00ff */
[----:B------:R-:W-:Y:S01]  /*1300*/  UIMAD.WIDE.U32 UR22, UR6, UR8, URZ ;  /* 0x00000008061672a5 */ /* 0x000fe2000f8e00ff */
[----:B------:R-:W-:Y:S01]  /*1310*/  UMOV UR24, UR25 ;  /* 0x0000001900187c82 */ /* 0x000fe20008000000 */
[----:B------:R-:W-:Y:S01]  /*1320*/  UMOV UR10, UR11 ;  /* 0x0000000b000a7c82 */ /* 0x000fe20008000000 */
[----:B------:R-:W-:Y:S02]  /*1330*/  USHF.R.U32.HI UR24, URZ, UR4, UR24 ;  /* 0x00000004ff187299 */ /* 0x000fe40008011618 */
[----:B------:R-:W-:Y:S02]  /*1340*/  @UP2 USHF.R.U32.HI UR5, URZ, UR9, UR10 ;  /* 0x00000009ff052299 */ /* 0x000fe4000801160a */
[----:B------:R-:W-:Y:S01]  /*1350*/  UMOV UR7, UR23 ;  /* 0x0000001700077c82 */ /* 0x000fe20008000000 */
[----:B------:R-:W-:Y:S01]  /*1360*/  UMOV UR18, UR19 ;  /* 0x0000001300127c82 */ /* 0x000fe20008000000 */
[----:B------:R-:W-:-:S02]  /*1370*/  @UP2 USHF.R.U32.HI UR6, URZ, UR9, UR7 ;  /* 0x00000009ff062299 */ /* 0x000fc40008011607 */
[----:B------:R-:W-:Y:S02]  /*1380*/  USHF.R.U32.HI UR18, URZ, UR13, UR18 ;  /* 0x0000000dff127299 */ /* 0x000fe40008011612 */
[----:B------:R-:W-:Y:S02]  /*1390*/  USEL UR4, UR20, UR24, !UP0 ;  /* 0x0000001814047287 */ /* 0x000fe4000c000000 */
[----:B------:R-:W-:Y:S02]  /*13a0*/  UIMAD UR7, UR5, UR21, URZ ;  /* 0x00000015050772a4 */ /* 0x000fe4000f8e02ff */
[----:B------:R-:W-:Y:S02]  /*13b0*/  USEL UR5, UR16, UR18, !UP1 ;  /* 0x0000001210057287 */ /* 0x000fe4000c800000 */
[----:B------:R-:W-:Y:S02]  /*13c0*/  UIMAD UR12, UR6, UR21, URZ ;  /* 0x00000015060c72a4 */ /* 0x000fe4000f8e02ff */
[----:B------:R-:W-:-:S02]  /*13d0*/  UISETP.GE.AND UP0, UPT, UR4, UR7, UPT ;  /* 0x000000070400728c */ /* 0x000fc4000bf06270 */
[----:B------:R-:W-:Y:S02]  /*13e0*/  UIMAD.WIDE.U32 UR10, UR4, UR8, URZ ;  /* 0x00000008040a72a5 */ /* 0x000fe4000f8e00ff */
[----:B------:R-:W-:Y:S02]  /*13f0*/  UISETP.GE.OR UP0, UPT, UR5, UR12, UP0 ;  /* 0x0000000c0500728c */ /* 0x000fe40008706670 */
[----:B------:R-:W-:Y:S02]  /*1400*/  UIMAD.WIDE.U32 UR12, UR5, UR8, URZ ;  /* 0x00000008050c72a5 */ /* 0x000fe4000f8e00ff */
[----:B------:R-:W-:Y:S01]  /*1410*/  UIADD3 UR10, UPT, UPT, -UR4, URZ, URZ ;  /* 0x000000ff040a7290 */ /* 0x000fe2000fffe1ff */
[----:B------:R-:W-:Y:S01]  /*1420*/  UMOV UR8, UR11 ;  /* 0x0000000b00087c82 */ /* 0x000fe20008000000 */
[----:B------:R-:W-:Y:S02]  /*1430*/  UIADD3 UR11, UPT, UPT, -UR5, URZ, URZ ;  /* 0x000000ff050b7290 */ /* 0x000fe4000fffe1ff */
[----:B------:R-:W-:-:S03]  /*1440*/  USHF.R.U32.HI UR8, URZ, UR9, UR8 ;  /* 0x00000009ff087299 */ /* 0x000fc60008011608 */
[----:B------:R-:W-:Y:S01]  /*1450*/  @!UP0 UMOV UR7, UR13 ;  /* 0x0000000d00078c82 */ /* 0x000fe20008000000 */
[----:B------:R-:W-:Y:S02]  /*1460*/  UIMAD UR20, UR14, UR10, UR20 ;  /* 0x0000000a0e1472a4 */ /* 0x000fe4000f8e0214 */
[----:B------:R-:W-:Y:S02]  /*1470*/  USEL UR8, UR4, UR8, !UP2 ;  /* 0x0000000804087287 */ /* 0x000fe4000d000000 */
[----:B------:R-:W-:Y:S02]  /*1480*/  @!UP0 USHF.R.U32.HI UR7, URZ, UR9, UR7 ;  /* 0x00000009ff078299 */ /* 0x000fe40008011607 */
[----:B------:R-:W-:Y:S02]  /*1490*/  UIADD3 UR9, UPT, UPT, -UR8, URZ, URZ ;  /* 0x000000ff08097290 */ /* 0x000fe4000fffe1ff */
[----:B------:R-:W-:Y:S02]  /*14a0*/  @!UP0 USEL UR7, UR5, UR7, !UP2 ;  /* 0x0000000705078287 */ /* 0x000fe4000d000000 */
[----:B------:R-:W-:-:S02]  /*14b0*/  UIMAD UR9, UR21, UR9, UR4 ;  /* 0x00000009150972a4 */ /* 0x000fc4000f8e0204 */
[----:B------:R-:W-:Y:S02]  /*14c0*/  @!UP0 UIADD3 UR8, UPT, UPT, UR8, -UR7, URZ ;  /* 0x8000000708088290 */ /* 0x000fe4000fffe0ff */
[----:B------:R-:W-:Y:S02]  /*14d0*/  @!UP0 UIMAD UR6, UR9, UR6, UR7 ;  /* 0x00000006090682a4 */ /* 0x000fe4000f8e0207 */
[----:B------:R-:W-:Y:S02]  /*14e0*/  @!UP0 UIMAD UR4, UR8, UR21, UR5 ;  /* 0x00000015080482a4 */ /* 0x000fe4000f8e0205 */
[----:B------:R-:W-:Y:S02]  /*14f0*/  UIMAD UR16, UR28, UR11, UR16 ;  /* 0x0000000b1c1072a4 */ /* 0x000fe4000f8e0210 */
[----:B------:R-:W-:Y:S01]  /*1500*/  UIMAD UR20, UR4, UR14, UR20 ;  /* 0x0000000e041472a4 */ /* 0x000fe2000f8e0214 */
[----:B------:R-:W-:Y:S02]  /*1510*/  @!UP0 UMOV UR5, UR6 ;  /* 0x0000000600058c82 */ /* 0x000fe40008000000 */
[----:B------:R-:W-:-:S12]  /*1520*/  UIMAD UR16, UR5, UR28, UR16 ;  /* 0x0000001c051072a4 */ /* 0x000fd8000f8e0210 */
.L_x_18:
[----:B------:R-:W-:Y:S02]  /*1530*/  UISETP.NE.AND UP1, UPT, UR29, 0x1, UPT ;  /* 0x000000011d00788c */ /* 0x000fe4000bf25270 */
[----:B------:R-:W-:Y:S02]  /*1540*/  ULOP3.LUT UR27, UR27, 0xffff, URZ, 0xc0, !UPT ;  /* 0x0000ffff1b1b7892 */ /* 0x000fe4000f8ec0ff */
[----:B------:R-:W-:Y:S02]  /*1550*/  ULOP3.LUT UR26, UR26, 0xffff, URZ, 0xc0, !UPT ;  /* 0x0000ffff1a1a7892 */ /* 0x000fe4000f8ec0ff */
[----:B------:R-:W-:Y:S02]  /*1560*/  UISETP.NE.AND UP0, UPT, UR17, 0x2, UPT ;  /* 0x000000021100788c */ /* 0x000fe4000bf05270 */
[----:B------:R-:W-:Y:S02]  /*1570*/  ULOP3.LUT UR31, UR31, 0x800, URZ, 0xc0, !UPT ;  /* 0x000008001f1f7892 */ /* 0x000fe4000f8ec0ff */
[----:B------:R-:W-:-:S02]  /*1580*/  ULOP3.LUT UR30, UR30, 0x1000, URZ, 0xc0, !UPT ;  /* 0x000010001e1e7892 */ /* 0x000fc4000f8ec0ff */
[----:B------:R-:W-:Y:S02]  /*1590*/  USHF.L.U32 UR27, UR34, UR27, URZ ;  /* 0x0000001b221b7299 */ /* 0x000fe400080006ff */
[----:B------:R-:W-:Y:S01]  /*15a0*/  USHF.L.U32 UR26, UR33, UR26, URZ ;  /* 0x0000001a211a7299 */ /* 0x000fe200080006ff */
[----:B------:R-:W-:Y:S11]  /*15b0*/  BRA.U UP1, `(.L_x_19) ;  /* 0x0000000101447547 */ /* 0x000ff6000b800000 */
[----:B------:R-:W2:Y:S01]  /*15c0*/  LDCU.128 UR8, c[0x0][0xb10] ;  /* 0x00016200ff0877ac */ /* 0x000ea20008000c00 */
[----:B------:R-:W3:Y:S01]  /*15d0*/  LDCU UR12, c[0x0][0xb0c] ;  /* 0x00016180ff0c77ac */ /* 0x000ee20008000800 */
[----:B------:R-:W4:Y:S01]  /*15e0*/  LDCU UR13, c[0x0][0xb20] ;  /* 0x00016400ff0d77ac */ /* 0x000f220008000800 */
[----:B--2---:R-:W-:Y:S02]  /*15f0*/  UIMAD.WIDE.U32 UR6, UR16, UR8, URZ ;  /* 0x00000008100672a5 */ /* 0x004fe4000f8e00ff */
[----:B------:R-:W-:Y:S02]  /*1600*/  UIMAD.WIDE.U32 UR4, UR20, UR11, URZ ;  /* 0x0000000b140472a5 */ /* 0x000fe4000f8e00ff */
[----:B---3--:R-:W-:Y:S02]  /*1610*/  UISETP.NE.AND UP2, UPT, UR12, 0x1, UPT ;  /* 0x000000010c00788c */ /* 0x008fe4000bf45270 */
[----:B------:R-:W-:Y:S01]  /*1620*/  UISETP.NE.AND UP1, UPT, UR10, 0x1, UPT ;  /* 0x000000010a00788c */ /* 0x000fe2000bf25270 */
[----:B------:R-:W-:-:S02]  /*1630*/  UMOV UR6, UR7 ;  /* 0x0000000700067c82 */ /* 0x000fc40008000000 */
[----:B------:R-:W-:Y:S01]  /*1640*/  UMOV UR4, UR5 ;  /* 0x0000000500047c82 */ /* 0x000fe20008000000 */
[----:B------:R-:W-:Y:S02]  /*1650*/  USHF.R.U32.HI UR6, URZ, UR9, UR6 ;  /* 0x00000009ff067299 */ /* 0x000fe40008011606 */
[----:B----4-:R-:W-:Y:S02]  /*1660*/  USHF.R.U32.HI UR4, URZ, UR13, UR4 ;  /* 0x0000000dff047299 */ /* 0x010fe40008011604 */
[----:B------:R-:W-:Y:S02]  /*1670*/  USEL UR5, UR16, UR6, !UP2 ;  /* 0x0000000610057287 */ /* 0x000fe4000d000000 */
[----:B------:R-:W-:-:S04]  /*1680*/  USEL UR4, UR20, UR4, !UP1 ;  /* 0x0000000414047287 */ /* 0x000fc8000c800000 */
[----:B------:R-:W-:Y:S02]  /*1690*/  UIADD3 UR6, UPT, UPT, UR5, -UR4, URZ ;  /* 0x8000000405067290 */ /* 0x000fe4000fffe0ff */
[----:B------:R-:W-:Y:S02]  /*16a0*/  UIADD3 UR4, UPT, UPT, -UR5, UR4, URZ ;  /* 0x0000000405047290 */ /* 0x000fe4000fffe1ff */
[----:B------:R-:W-:Y:S02]  /*16b0*/  UIMAD UR20, UR6, UR10, UR20 ;  /* 0x0000000a061472a4 */ /* 0x000fe4000f8e0214 */
[----:B------:R-:W-:-:S12]  /*16c0*/  UIMAD UR16, UR4, UR12, UR16 ;  /* 0x0000000c041072a4 */ /* 0x000fd8000f8e0210 */
.L_x_19:
[----:B------:R-:W-:Y:S05]  /*16d0*/  BRA.U !UP5, `(.L_x_20) ;  /* 0x000000010d0c7547 */ /* 0x000fea000b800000 */
[----:B------:R-:W-:Y:S01]  /*16e0*/  UCGABAR_WAIT ;  /* 0x0000000000007dc7 */ /* 0x000fe20008000000 */
[----:B------:R-:W-:Y:S01]  /*16f0*/  CCTL.IVALL ;  /* 0x00000000ff00798f */ /* 0x000fe20002000000 */
[----:B------:R-:W-:Y:S05]  /*1700*/  BRA `(.L_x_21) ;  /* 0x0000000000047947 */ /* 0x000fea0003800000 */
.L_x_20:
[----:B------:R-:W-:Y:S06]  /*1710*/  BAR.SYNC.DEFER_BLOCKING 0x0 ;  /* 0x0000000000007b1d */ /* 0x000fec0000010000 */
.L_x_21:
[----:B------:R-:W-:Y:S05]  /*1720*/  BRA.U UP0, `(.L_x_22) ;  /* 0x0000001100c47547 */ /* 0x000fea000b800000 */
[----:B------:R-:W2:Y:S01]  /*1730*/  LDCU UR7, c[0x0][0x38c] ;  /* 0x00007180ff0777ac */ /* 0x000ea20008000800 */
[----:B------:R-:W3:Y:S01]  /*1740*/  S2UR UR8, SR_CgaCtaId ;  /* 0x00000000000879c3 */ /* 0x000ee20000008800 */
[----:B------:R-:W-:Y:S01]  /*1750*/  PLOP3.LUT P1, PT, PT, PT, UP3, 0x80, 0x8 ;  /* 0x000000000008781c */ /* 0x000fe20003f2f038 */
[----:B------:R-:W-:Y:S01]  /*1760*/  IMAD.MOV.U32 R12, RZ, RZ, 0x1 ;  /* 0x00000001ff0c7424 */ /* 0x000fe200078e00ff */
[----:B------:R-:W-:Y:S01]  /*1770*/  UMOV UR21, 0x400 ;  /* 0x0000040000157882 */ /* 0x000fe20000000000 */
[----:B------:R-:W-:Y:S01]  /*1780*/  UISETP.NE.AND UP1, UPT, UR17, URZ, UPT ;  /* 0x000000ff1100728c */ /* 0x000fe2000bf25270 */
[----:B------:R-:W-:Y:S01]  /*1790*/  ISETP.EQ.OR P2, PT, R0, RZ, P3 ;  /* 0x000000ff0000720c */ /* 0x000fe20001f42670 */
[----:B------:R-:W-:Y:S01]  /*17a0*/  USHF.L.U32 UR5, UR32, 0x5, URZ ;  /* 0x0000000520057899 */ /* 0x000fe200080006ff */
[----:B------:R-:W-:Y:S02]  /*17b0*/  PLOP3.LUT P1, PT, P1, PT, PT, 0x8, 0x80 ;  /* 0x000000000080781c */ /* 0x000fe40000f2e170 */
[----:B------:R-:W-:Y:S01]  /*17c0*/  CS2R R10, SRZ ;  /* 0x00000000000a7805 */ /* 0x000fe2000001ff00 */
[----:B------:R-:W-:Y:S01]  /*17d0*/  IMAD.MOV.U32 R9, RZ, RZ, RZ ;  /* 0x000000ffff097224 */ /* 0x000fe200078e00ff */
[----:B------:R-:W4:Y:S01]  /*17e0*/  LDCU UR43, c[0x0][0x370] ;  /* 0x00006e00ff2b77ac */ /* 0x000f220008000800 */
[----:B------:R-:W-:Y:S01]  /*17f0*/  IMAD.MOV.U32 R8, RZ, RZ, 0x1 ;  /* 0x00000001ff087424 */ /* 0x000fe200078e00ff */
[----:B------:R-:W-:Y:S01]  /*1800*/  USEL UR25, UR38, 0x2, UP1 ;  /* 0x0000000226197887 */ /* 0x000fe20008800000 */
[----:B------:R-:W1:Y:S01]  /*1810*/  LDCU.64 UR28, c[0x0][0x348] ;  /* 0x00006900ff1c77ac */ /* 0x000e620008000a00 */
[----:B--2---:R-:W-:-:S02]  /*1820*/  UIADD3 UR6, UPT, UPT, UR7, 0x3f, URZ ;  /* 0x0000003f07067890 */ /* 0x004fc4000fffe0ff */
[----:B------:R-:W-:Y:S02]  /*1830*/  UIADD3 UR48, UPT, UPT, UR7, 0x7e, URZ ;  /* 0x0000007e07307890 */ /* 0x000fe4000fffe0ff */
[----:B------:R-:W-:Y:S02]  /*1840*/  USHF.R.S32.HI UR4, URZ, 0x1f, UR6 ;  /* 0x0000001fff047899 */ /* 0x000fe40008011406 */
[----:B---3--:R-:W-:Y:S02]  /*1850*/  ULEA UR21, UR8, UR21, 0x18 ;  /* 0x0000001508157291 */ /* 0x008fe4000f8ec0ff */
[----:B------:R-:W-:Y:S02]  /*1860*/  ULEA.HI UR4, UR4, UR6, URZ, 0x6 ;  /* 0x0000000604047291 */ /* 0x000fe4000f8f30ff */
[----:B------:R-:W-:Y:S02]  /*1870*/  UIADD3 UR6, UPT, UPT, UR7, -0x1, URZ ;  /* 0xffffffff07067890 */ /* 0x000fe4000fffe0ff */
[----:B------:R-:W-:-:S02]  /*1880*/  USHF.R.S32.HI UR45, URZ, 0x6, UR4 ;  /* 0x00000006ff2d7899 */ /* 0x000fc40008011404 */
[----:B------:R-:W-:Y:S02]  /*1890*/  UISETP.GE.U32.AND UP2, UPT, UR6, -0x7f, UPT ;  /* 0xffffff810600788c */ /* 0x000fe4000bf46070 */
[----:B------:R-:W-:Y:S01]  /*18a0*/  UISETP.LT.U32.AND UP0, UPT, UR45, 0x4, UPT ;  /* 0x000000042d00788c */ /* 0x000fe2000bf01070 */
[----:B------:R-:W2:Y:S03]  /*18b0*/  LDCU UR41, c[0x0][0x374] ;  /* 0x00006e80ff2977ac */ /* 0x000ea60008000800 */
[----:B------:R-:W-:Y:S02]  /*18c0*/  USEL UR44, UR45, 0x4, UP0 ;  /* 0x000000042d2c7887 */ /* 0x000fe40008000000 */
[----:B------:R-:W-:Y:S02]  /*18d0*/  ULOP3.LUT UR46, UR5, 0x20, URZ, 0xe2, !UPT ;  /* 0x00000020052e7892 */ /* 0x000fe4000f8ee2ff */
[----:B------:R-:W-:-:S02]  /*18e0*/  UIADD3 UR24, UPT, UPT, UR44, -0x1, URZ ;  /* 0xffffffff2c187890 */ /* 0x000fc4000fffe0ff */
[----:B------:R-:W-:Y:S02]  /*18f0*/  @UP2 UIADD3 UR24, UPT, UPT, UR44, URZ, URZ ;  /* 0x000000ff2c182290 */ /* 0x000fe4000fffe0ff */
[----:B------:R-:W-:Y:S02]  /*1900*/  UIADD3 UR38, UPT, UPT, UR21, 0x4400, UR31 ;  /* 0x0000440015267890 */ /* 0x000fe4000fffe01f */
[----:B------:R-:W-:Y:S02]  /*1910*/  UIADD3 UR37, UPT, UPT, UR21, 0x8400, UR30 ;  /* 0x0000840015257890 */ /* 0x000fe4000fffe01e */
[----:B------:R-:W-:Y:S02]  /*1920*/  UIADD3 UR47, UPT, UPT, UR45, -UR44, URZ ;  /* 0x8000002c2d2f7290 */ /* 0x000fe4000fffe0ff */
[----:B------:R-:W-:Y:S01]  /*1930*/  UIADD3 UR24, UPT, UPT, UR24, 0x1, URZ ;  /* 0x0000000118187890 */ /* 0x000fe2000fffe0ff */
[----:B-12-4-:R-:W-:-:S11]  /*1940*/  UMOV UR7, URZ ;  /* 0x000000ff00077c82 */ /* 0x016fd60008000000 */
.L_x_42:
[----:B-1----:R-:W1:Y:S02]  /*1950*/  S2UR UR4, SR_CgaCtaId ;  /* 0x00000000000479c3 */ /* 0x002e640000008800 */
[----:B-1----:R-:W-:-:S09]  /*1960*/  UISETP.NE.AND UP0, UPT, UR4, URZ, UPT ;  /* 0x000000ff0400728c */ /* 0x002fd2000bf05270 */
[----:B------:R-:W-:Y:S05]  /*1970*/  BRA.U UP0, `(.L_x_23) ;  /* 0x0000000100287547 */ /* 0x000fea000b800000 */
[----:B------:R-:W-:Y:S02]  /*1980*/  LEA R0, R9, UR21, 0x3 ;  /* 0x0000001509007c11 */ /* 0x000fe4000f8e18ff */
[----:B------:R-:W-:-:S04]  /*1990*/  SHF.L.U32 R3, R8, 0x1f, RZ ;  /* 0x0000001f08037819 */ /* 0x000fc800000006ff */
[----:B------:R-:W1:Y:S02]  /*19a0*/  SYNCS.PHASECHK.TRANS64.TRYWAIT P0, [R0+URZ+0xe0], R3 ;  /* 0x0000e003000075a7 */ /* 0x000e6400080011ff */
[----:B-1----:R-:W-:Y:S05]  /*19b0*/  @!P0 BRA `(.L_x_24) ;  /* 0x0000005c00c08947 */ /* 0x002fea0003800000 */
.L_x_112:
[----:B------:R2:W-:Y:S01]  /*19c0*/  SYNCS.ARRIVE.TRANS64.A1T0 RZ, [R0+URZ+0xd0], RZ ;  /* 0x0000d0ff00ff79a7 */ /* 0x0005e200081000ff */
[----:B------:R-:W-:-:S05]  /*19d0*/  VIADD R9, R9, 0x1 ;  /* 0x0000000109097836 */ /* 0x000fca0000000000 */
[----:B------:R-:W-:-:S04]  /*19e0*/  ISETP.NE.AND P0, PT, R9, 0x2, PT ;  /* 0x000000020900780c */ /* 0x000fc80003f05270 */
[----:B-1----:R-:W-:Y:S02]  /*19f0*/  SEL R3, RZ, 0x1, P0 ;  /* 0x00000001ff037807 */ /* 0x002fe40000000000 */
[----:B------:R-:W-:Y:S02]  /*1a00*/  SEL R9, R9, RZ, P0 ;  /* 0x000000ff09097207 */ /* 0x000fe40000000000 */
[----:B------:R-:W-:-:S07]  /*1a10*/  LOP3.LUT R8, R8, R3, RZ, 0x3c, !PT ;  /* 0x0000000308087212 */ /* 0x000fce00078e3cff */
.L_x_23:
[----:B------:R-:W-:Y:S01]  /*1a20*/  ULEA UR4, UR7, UR21, 0x3 ;  /* 0x0000001507047291 */ /* 0x000fe2000f8e18ff */
[----:B--2---:R-:W-:Y:S01]  /*1a30*/  SHF.L.U32 R0, R12, 0x1f, RZ ;  /* 0x0000001f0c007819 */ /* 0x004fe200000006ff */
[----:B------:R-:W-:Y:S02]  /*1a40*/  UISETP.GE.U32.AND UP0, UPT, UR48, 0x7f, UPT ;  /* 0x0000007f3000788c */ /* 0x000fe4000bf06070 */
[----:B------:R-:W-:Y:S02]  /*1a50*/  ULEA UR11, UR20, UR49, 0x1 ;  /* 0x00000031140b7291 */ /* 0x000fe4000f8e08ff */
[----:B------:R-:W-:Y:S02]  /*1a60*/  ULEA UR35, UR16, UR46, 0x6 ;  /* 0x0000002e10237291 */ /* 0x000fe4000f8e30ff */
[----:B------:R-:W-:Y:S01]  /*1a70*/  USHF.L.U32 UR11, UR11, 0x6, URZ ;  /* 0x000000060b0b7899 */ /* 0x000fe200080006ff */
[----:B------:R1:W2:Y:S01]  /*1a80*/  SYNCS.PHASECHK.TRANS64.TRYWAIT P0, [UR4+0x20], R0 ;  /* 0x00002000ff0075a7 */ /* 0x0002a20008001104 */
[----:B------:R-:W-:Y:S01]  /*1a90*/  UMOV UR6, URZ ;  /* 0x000000ff00067c82 */ /* 0x000fe20008000000 */
[----:B------:R-:W-:Y:S09]  /*1aa0*/  BRA.U !UP0, `(.L_x_25) ;  /* 0x0000000108c07547 */ /* 0x000ff2000b800000 */
[----:B------:R-:W-:Y:S01]  /*1ab0*/  UMOV UR13, URZ ;  /* 0x000000ff000d7c82 */ /* 0x000fe20008000000 */
[----:B------:R-:W-:-:S05]  /*1ac0*/  UMOV UR4, UR7 ;  /* 0x0000000700047c82 */ /* 0x000fca0008000000 */
.L_x_31:
[----:B------:R-:W-:Y:S01]  /*1ad0*/  ULEA UR33, UR4, UR21, 0x3 ;  /* 0x0000001504217291 */ /* 0x000fe2000f8e18ff */
[----:B--2---:R-:W-:Y:S01]  /*1ae0*/  @!P3 MOV R2, 0x3000 ;  /* 0x000030000002b802 */ /* 0x004fe20000000f00 */
[----:B--2-4-:R-:W-:Y:S10]  /*1af0*/  @P0 BRA `(.L_x_26) ;  /* 0x00000000000c0947 */ /* 0x014ff40003800000 */
[----:B------:R-:W-:-:S04]  /*1b00*/  SHF.L.U32 R3, R12, 0x1f, RZ ;  /* 0x0000001f0c037819 */ /* 0x000fc800000006ff */
[----:B------:R-:W2:Y:S02]  /*1b10*/  SYNCS.PHASECHK.TRANS64.TRYWAIT P0, [UR33+0x20], R3 ;  /* 0x00002003ff0075a7 */ /* 0x000ea40008001121 */
[----:B--2---:R-:W-:Y:S05]  /*1b20*/  @!P0 BRA `(.L_x_27) ;  /* 0x0000005c00788947 */ /* 0x004fea0003800000 */
.L_x_26:
[----:B------:R2:W-:Y:S01]  /*1b30*/  @!P3 SYNCS.ARRIVE.TRANS64 RZ, [UR33], R2 ;  /* 0x00000002ffffb9a7 */ /* 0x0005e20008000021 */
[----:B------:R-:W-:-:S04]  /*1b40*/  ULOP3.LUT UR5, UR25, 0x2, URZ, 0xfc, !UPT ;  /* 0x0000000219057892 */ /* 0x000fc8000f8efcff */
[----:B------:R-:W-:-:S09]  /*1b50*/  UISETP.NE.AND UP0, UPT, UR5, 0x2, UPT ;  /* 0x000000020500788c */ /* 0x000fd2000bf05270 */
[----:B------:R-:W-:Y:S05]  /*1b60*/  BRA.U UP0, `(.L_x_28) ;  /* 0x0000000100047547 */ /* 0x000fea000b800000 */
[----:B------:R-:W-:Y:S05]  /*1b70*/  BPT.TRAP 0x1 ;  /* 0x000000040000795c */ /* 0x000fea0000300000 */
.L_x_28:
[----:B------:R-:W-:Y:S04]  /*1b80*/  BSSY.RECONVERGENT B0, `(.L_x_29) ;  /* 0x0000003000007945 */ /* 0x000fe80003800200 */
[----:B------:R-:W-:Y:S05]  /*1b90*/  @P2 BRA `(.L_x_30) ;  /* 0x0000000000042947 */ /* 0x000fea0003800000 */
[----:B------:R-:W-:Y:S05]  /*1ba0*/  BPT.TRAP 0x1 ;  /* 0x000000040000795c */ /* 0x000fea0000300000 */
.L_x_30:
[----:B------:R-:W-:Y:S05]  /*1bb0*/  BSYNC.RECONVERGENT B0 ;  /* 0x0000000000007941 */ /* 0x000fea0003800200 */
.L_x_29:
[----:B------:R-:W-:Y:S02]  /*1bc0*/  UIADD3 UR5, UPT, UPT, UR4, 0x1, URZ ;  /* 0x0000000104057890 */ /* 0x000fe4000fffe0ff */
[----:B------:R-:W-:Y:S02]  /*1bd0*/  ULEA UR32, UR4, UR31, 0xc ;  /* 0x0000001f04207291 */ /* 0x000fe4000f8e60ff */
[----:B------:R-:W-:Y:S02]  /*1be0*/  UISETP.NE.AND UP0, UPT, UR5, 0x4, UPT ;  /* 0x000000040500788c */ /* 0x000fe4000bf05270 */
[----:B------:R-:W-:Y:S02]  /*1bf0*/  ULEA UR8, UR4, UR30, 0xd ;  /* 0x0000001e04087291 */ /* 0x000fe4000f8e68ff */
[----:B------:R-:W-:Y:S02]  /*1c00*/  USEL UR6, URZ, 0x1, UP0 ;  /* 0x00000001ff067887 */ /* 0x000fe40008000000 */
[----:B------:R-:W-:-:S02]  /*1c10*/  USEL UR7, UR5, URZ, UP0 ;  /* 0x000000ff05077287 */ /* 0x000fc40008000000 */
[----:B------:R-:W-:Y:S02]  /*1c20*/  UIADD3 UR4, UP0, UPT, UR28, 0x180, URZ ;  /* 0x000001801c047890 */ /* 0x000fe4000ff1e0ff */
[----:B------:R-:W-:Y:S01]  /*1c30*/  ULEA UR5, UR7, UR21, 0x3 ;  /* 0x0000001507057291 */ /* 0x000fe2000f8e18ff */
[----:B------:R-:W-:Y:S01]  /*1c40*/  LOP3.LUT R12, R12, UR6, RZ, 0x3c, !PT ;  /* 0x000000060c0c7c12 */ /* 0x000fe2000f8e3cff */
[----:B------:R-:W-:Y:S02]  /*1c50*/  USHF.L.U32 UR34, UR13, 0x6, URZ ;  /* 0x000000060d227899 */ /* 0x000fe400080006ff */
[----:B------:R-:W-:Y:S01]  /*1c60*/  UIADD3 UR13, UPT, UPT, UR13, 0x1, URZ ;  /* 0x000000010d0d7890 */ /* 0x000fe2000fffe0ff */
[----:B-1----:R-:W-:Y:S01]  /*1c70*/  SHF.L.U32 R0, R12, 0x1f, RZ ;  /* 0x0000001f0c007819 */ /* 0x002fe200000006ff */
[----:B------:R-:W-:Y:S02]  /*1c80*/  UIADD3 UR14, UP1, UPT, UR28, 0x80, URZ ;  /* 0x000000801c0e7890 */ /* 0x000fe4000ff3e0ff */
[----:B------:R-:W-:Y:S01]  /*1c90*/  UIADD3 UR32, UPT, UPT, UR21, 0x4400, UR32 ;  /* 0x0000440015207890 */ /* 0x000fe2000fffe020 */
[----:B------:R3:W4:Y:S01]  /*1ca0*/  SYNCS.PHASECHK.TRANS64.TRYWAIT P0, [UR5+0x20], R0 ;  /* 0x00002000ff0075a7 */ /* 0x0007220008001105 */
[----:B------:R-:W-:-:S02]  /*1cb0*/  UIADD3.X UR5, UPT, UPT, URZ, UR29, URZ, UP0, !UPT ;  /* 0x0000001dff057290 */ /* 0x000fc400087fe4ff */
[----:B------:R-:W-:Y:S02]  /*1cc0*/  UISETP.NE.AND UP0, UPT, UR13, UR24, UPT ;  /* 0x000000180d00728c */ /* 0x000fe4000bf05270 */
[----:B------:R-:W-:Y:S02]  /*1cd0*/  UIADD3.X UR15, UPT, UPT, URZ, UR29, URZ, UP1, !UPT ;  /* 0x0000001dff0f7290 */ /* 0x000fe40008ffe4ff */
[----:B------:R-:W-:Y:S02]  /*1ce0*/  UPRMT UR16, URZ, 0x5410, UR27 ;  /* 0x00005410ff107896 */ /* 0x000fe4000800001b */
[----:B------:R-:W-:Y:S02]  /*1cf0*/  UIADD3 UR8, UPT, UPT, UR21, 0x8400, UR8 ;  /* 0x0000840015087890 */ /* 0x000fe4000fffe008 */
[----:B------:R-:W-:Y:S01]  /*1d00*/  UPRMT UR6, URZ, 0x5410, UR26 ;  /* 0x00005410ff067896 */ /* 0x000fe2000800001a */
[----:B------:R-:W-:Y:S01]  /*1d10*/  UMOV UR18, 0x0 ;  /* 0x0000000000127882 */ /* 0x000fe20000000000 */
[----:B------:R-:W-:Y:S01]  /*1d20*/  UMOV UR19, 0x10000000 ;  /* 0x1000000000137882 */ /* 0x000fe20000000000 */
[----:B------:R-:W-:Y:S01]  /*1d30*/  UMOV UR12, UR36 ;  /* 0x00000024000c7c82 */ /* 0x000fe20008000000 */
[----:B------:R-:W-:Y:S01]  /*1d40*/  UMOV UR9, UR33 ;  /* 0x0000002100097c82 */ /* 0x000fe20008000000 */
[----:B------:R-:W-:Y:S01]  /*1d50*/  UMOV UR10, UR34 ;  /* 0x00000022000a7c82 */ /* 0x000fe20008000000 */
[----:B------:R-:W-:Y:S03]  /*1d60*/  UTMALDG.3D.MULTICAST [UR32], [UR14], UR16, desc[UR18] ;  /* 0x000012200e0073b4 */ /* 0x000fe60008011810 */
[----:B------:R1:W-:Y:S02]  /*1d70*/  UTMALDG.3D.MULTICAST [UR8], [UR4], UR6, desc[UR18] ;  /* 0x00001208040073b4 */ /* 0x0003e40008011806 */
[----:B-1----:R-:W-:Y:S01]  /*1d80*/  UMOV UR6, UR24 ;  /* 0x0000001800067c82 */ /* 0x002fe20008000000 */
[----:B------:R-:W-:Y:S01]  /*1d90*/  UMOV UR4, UR7 ;  /* 0x0000000700047c82 */ /* 0x000fe20008000000 */
[----:B---3--:R-:W-:Y:S05]  /*1da0*/  BRA.U UP0, `(.L_x_31) ;  /* 0xfffffffd00487547 */ /* 0x008fea000b83ffff */
.L_x_25:
[----:B------:R-:W-:Y:S01]  /*1db0*/  ULEA UR4, UR7, UR21, 0x3 ;  /* 0x0000001507047291 */ /* 0x000fe2000f8e18ff */
[----:B-1----:R-:W-:Y:S01]  /*1dc0*/  SHF.L.U32 R0, R12, 0x1f, RZ ;  /* 0x0000001f0c007819 */ /* 0x002fe200000006ff */
[----:B------:R-:W-:Y:S01]  /*1dd0*/  @!P1 SYNCS.ARRIVE.TRANS64.A1T0 RZ, [UR21+0x68], RZ ;  /* 0x000068ffffff99a7 */ /* 0x000fe20008100015 */
[----:B------:R-:W-:-:S06]  /*1de0*/  UISETP.GT.AND UP0, UPT, UR45, UR44, UPT ;  /* 0x0000002c2d00728c */ /* 0x000fcc000bf04270 */
[----:B--2-4-:R1:W2:Y:S03]  /*1df0*/  SYNCS.PHASECHK.TRANS64.TRYWAIT P0, [UR4+0x20], R0 ;  /* 0x00002000ff0075a7 */ /* 0x0142a60008001104 */
[----:B------:R-:W-:Y:S05]  /*1e00*/  BRA.U !UP0, `(.L_x_32) ;  /* 0x0000000108bc7547 */ /* 0x000fea000b800000 */
[----:B------:R-:W-:Y:S01]  /*1e10*/  UIADD3 UR13, UPT, UPT, UR47, UR6, URZ ;  /* 0x000000062f0d7290 */ /* 0x000fe2000fffe0ff */
[----:B------:R-:W-:-:S11]  /*1e20*/  UMOV UR4, UR7 ;  /* 0x0000000700047c82 */ /* 0x000fd60008000000 */
.L_x_38:
[----:B------:R-:W-:Y:S01]  /*1e30*/  ULEA UR17, UR4, UR21, 0x3 ;  /* 0x0000001504117291 */ /* 0x000fe2000f8e18ff */
[----:B--2---:R-:W-:Y:S01]  /*1e40*/  @!P3 MOV R2, 0x3000 ;  /* 0x000030000002b802 */ /* 0x004fe20000000f00 */
[----:B--2-4-:R-:W-:Y:S10]  /*1e50*/  @P0 BRA `(.L_x_33) ;  /* 0x00000000000c0947 */ /* 0x014ff40003800000 */
[----:B------:R-:W-:-:S04]  /*1e60*/  SHF.L.U32 R3, R12, 0x1f, RZ ;  /* 0x0000001f0c037819 */ /* 0x000fc800000006ff */
[----:B------:R-:W2:Y:S02]  /*1e70*/  SYNCS.PHASECHK.TRANS64.TRYWAIT P0, [UR17+0x20], R3 ;  /* 0x00002003ff0075a7 */ /* 0x000ea40008001111 */
[----:B--2---:R-:W-:Y:S05]  /*1e80*/  @!P0 BRA `(.L_x_34) ;  /* 0x0000005800b88947 */ /* 0x004fea0003800000 */
.L_x_33:
[----:B------:R2:W-:Y:S01]  /*1e90*/  @!P3 SYNCS.ARRIVE.TRANS64 RZ, [UR17], R2 ;  /* 0x00000002ffffb9a7 */ /* 0x0005e20008000011 */
[----:B------:R-:W-:-:S04]  /*1ea0*/  ULOP3.LUT UR5, UR25, 0x2, URZ, 0xfc, !UPT ;  /* 0x0000000219057892 */ /* 0x000fc8000f8efcff */
[----:B------:R-:W-:-:S09]  /*1eb0*/  UISETP.NE.AND UP0, UPT, UR5, 0x2, UPT ;  /* 0x000000020500788c */ /* 0x000fd2000bf05270 */
[----:B------:R-:W-:Y:S05]  /*1ec0*/  BRA.U UP0, `(.L_x_35) ;  /* 0x0000000100047547 */ /* 0x000fea000b800000 */
[----:B------:R-:W-:Y:S05]  /*1ed0*/  BPT.TRAP 0x1 ;  /* 0x000000040000795c */ /* 0x000fea0000300000 */
.L_x_35:
[----:B------:R-:W-:Y:S04]  /*1ee0*/  BSSY.RECONVERGENT B0, `(.L_x_36) ;  /* 0x0000003000007945 */ /* 0x000fe80003800200 */
[----:B------:R-:W-:Y:S05]  /*1ef0*/  @P2 BRA `(.L_x_37) ;  /* 0x0000000000042947 */ /* 0x000fea0003800000 */
[----:B------:R-:W-:Y:S05]  /*1f00*/  BPT.TRAP 0x1 ;  /* 0x000000040000795c */ /* 0x000fea0000300000 */
.L_x_37:
[----:B------:R-:W-:Y:S05]  /*1f10*/  BSYNC.RECONVERGENT B0 ;  /* 0x0000000000007941 */ /* 0x000fea0003800200 */
.L_x_36:
[----:B------:R-:W-:Y:S02]  /*1f20*/  UIADD3 UR5, UPT, UPT, UR4, 0x1, URZ ;  /* 0x0000000104057890 */ /* 0x000fe4000fffe0ff */
[----:B------:R-:W-:Y:S02]  /*1f30*/  UIADD3 UR14, UP1, UPT, UR28, 0x80, URZ ;  /* 0x000000801c0e7890 */ /* 0x000fe4000ff3e0ff */
[----:B------:R-:W-:Y:S02]  /*1f40*/  UISETP.NE.AND UP0, UPT, UR5, 0x4, UPT ;  /* 0x000000040500788c */ /* 0x000fe4000bf05270 */
[----:B------:R-:W-:Y:S02]  /*1f50*/  ULEA UR16, UR4, UR38, 0xc ;  /* 0x0000002604107291 */ /* 0x000fe4000f8e60ff */
[----:B------:R-:W-:Y:S02]  /*1f60*/  USEL UR8, URZ, 0x1, UP0 ;  /* 0x00000001ff087887 */ /* 0x000fe40008000000 */
[----:B------:R-:W-:-:S02]  /*1f70*/  USEL UR7, UR5, URZ, UP0 ;  /* 0x000000ff05077287 */ /* 0x000fc40008000000 */
[----:B------:R-:W-:Y:S02]  /*1f80*/  UIADD3 UR22, UP0, UPT, UR28, 0x180, URZ ;  /* 0x000001801c167890 */ /* 0x000fe4000ff1e0ff */
[----:B------:R-:W-:Y:S01]  /*1f90*/  ULEA UR5, UR7, UR21, 0x3 ;  /* 0x0000001507057291 */ /* 0x000fe2000f8e18ff */
[----:B------:R-:W-:Y:S01]  /*1fa0*/  LOP3.LUT R12, R12, UR8, RZ, 0x3c, !PT ;  /* 0x000000080c0c7c12 */ /* 0x000fe2000f8e3cff */
[----:B------:R-:W-:Y:S02]  /*1fb0*/  ULEA UR8, UR4, UR37, 0xd ;  /* 0x0000002504087291 */ /* 0x000fe4000f8e68ff */
[----:B------:R-:W-:Y:S01]  /*1fc0*/  USHF.L.U32 UR18, UR6, 0x6, URZ ;  /* 0x0000000606127899 */ /* 0x000fe200080006ff */
[----:B-1----:R-:W-:Y:S01]  /*1fd0*/  SHF.L.U32 R0, R12, 0x1f, RZ ;  /* 0x0000001f0c007819 */ /* 0x002fe200000006ff */
[----:B------:R-:W-:Y:S02]  /*1fe0*/  UPRMT UR4, URZ, 0x5410, UR27 ;  /* 0x00005410ff047896 */ /* 0x000fe4000800001b */
[----:B------:R-:W-:Y:S01]  /*1ff0*/  UIADD3.X UR15, UPT, UPT, URZ, UR29, URZ, UP1, !UPT ;  /* 0x0000001dff0f7290 */ /* 0x000fe20008ffe4ff */
[----:B------:R3:W4:Y:S01]  /*2000*/  SYNCS.PHASECHK.TRANS64.TRYWAIT P0, [UR5+0x20], R0 ;  /* 0x00002000ff0075a7 */ /* 0x0007220008001105 */
[----:B------:R-:W-:-:S02]  /*2010*/  UPRMT UR5, URZ, 0x5410, UR26 ;  /* 0x00005410ff057896 */ /* 0x000fc4000800001a */
[----:B------:R-:W-:Y:S01]  /*2020*/  UIADD3.X UR23, UPT, UPT, URZ, UR29, URZ, UP0, !UPT ;  /* 0x0000001dff177290 */ /* 0x000fe200087fe4ff */
[----:B------:R-:W-:Y:S01]  /*2030*/  UMOV UR32, 0x0 ;  /* 0x0000000000207882 */ /* 0x000fe20000000000 */
[----:B------:R-:W-:Y:S01]  /*2040*/  UMOV UR33, 0x10000000 ;  /* 0x1000000000217882 */ /* 0x000fe20000000000 */
[----:B------:R-:W-:Y:S01]  /*2050*/  UMOV UR19, UR35 ;  /* 0x0000002300137c82 */ /* 0x000fe20008000000 */
[----:B------:R-:W-:Y:S01]  /*2060*/  UMOV UR20, UR36 ;  /* 0x0000002400147c82 */ /* 0x000fe20008000000 */
[----:B------:R-:W-:Y:S01]  /*2070*/  UMOV UR12, UR36 ;  /* 0x00000024000c7c82 */ /* 0x000fe20008000000 */
[----:B------:R-:W-:Y:S01]  /*2080*/  UMOV UR9, UR17 ;  /* 0x0000001100097c82 */ /* 0x000fe20008000000 */
[----:B------:R-:W-:Y:S01]  /*2090*/  UMOV UR10, UR18 ;  /* 0x00000012000a7c82 */ /* 0x000fe20008000000 */
[----:B------:R1:W-:Y:S01]  /*20a0*/  UTMALDG.3D.MULTICAST [UR16], [UR14], UR4, desc[UR32] ;  /* 0x000020100e0073b4 */ /* 0x0003e20008011804 */
[----:B------:R-:W-:-:S04]  /*20b0*/  UIADD3 UR6, UPT, UPT, UR6, 0x1, URZ ;  /* 0x0000000106067890 */ /* 0x000fc8000fffe0ff */
[----:B------:R-:W-:Y:S01]  /*20c0*/  UISETP.NE.AND UP0, UPT, UR6, UR13, UPT ;  /* 0x0000000d0600728c */ /* 0x000fe2000bf05270 */
[----:B------:R3:W-:Y:S01]  /*20d0*/  UTMALDG.3D.MULTICAST [UR8], [UR22], UR5, desc[UR32] ;  /* 0x00002008160073b4 */ /* 0x0007e20008011805 */
[----:B-1----:R-:W-:-:S07]  /*20e0*/  UMOV UR4, UR7 ;  /* 0x0000000700047c82 */ /* 0x002fce0008000000 */
[----:B---3--:R-:W-:Y:S05]  /*20f0*/  BRA.U UP0, `(.L_x_38) ;  /* 0xfffffffd004c7547 */ /* 0x008fea000b83ffff */
.L_x_32:
[C---:B------:R-:W-:Y:S01]  /*2100*/  LEA R3, R11.reuse, UR21, 0x3 ;  /* 0x000000150b037c11 */ /* 0x040fe2000f8e18ff */
[----:B------:R-:W-:Y:S01]  /*2110*/  NOP ;  /* 0x0000000000007918 */ /* 0x000fe20000000000 */
[----:B-1----:R-:W-:Y:S02]  /*2120*/  SHF.L.U32 R0, R10, 0x1f, RZ ;  /* 0x0000001f0a007819 */ /* 0x002fe400000006ff */
[----:B------:R-:W-:Y:S02]  /*2130*/  LEA R5, R11, UR21, 0x4 ;  /* 0x000000150b057c11 */ /* 0x000fe4000f8e20ff */
[----:B--2-4-:R-:W1:Y:S02]  /*2140*/  SYNCS.PHASECHK.TRANS64.TRYWAIT P0, [R3+URZ+0x70], R0 ;  /* 0x00007000030075a7 */ /* 0x014e6400080011ff */
[----:B-1----:R-:W-:Y:S05]  /*2150*/  @!P0 BRA `(.L_x_39) ;  /* 0x00000058001c8947 */ /* 0x002fea0003800000 */
.L_x_115:
[----:B------:R-:W2:Y:S01]  /*2160*/  LDS.128 R4, [R5+0x100] ;  /* 0x0001000005047984 */ /* 0x000ea20000000c00 */
[----:B------:R-:W-:Y:S01]  /*2170*/  UISETP.GE.AND UP0, UPT, UR42, 0x1, UPT ;  /* 0x000000012a00788c */ /* 0x000fe2000bf06270 */
[----:B------:R-:W-:Y:S01]  /*2180*/  @!PT LDS RZ, [RZ] ;  /* 0x00000000fffff984 */ /* 0x000fe20000000800 */
[----:B------:R-:W-:Y:S01]  /*2190*/  @!PT LDS RZ, [RZ] ;  /* 0x00000000fffff984 */ /* 0x000fe20000000800 */
[----:B------:R-:W-:Y:S01]  /*21a0*/  @!PT LDS RZ, [RZ] ;  /* 0x00000000fffff984 */ /* 0x000fe20000000800 */
[----:B------:R-:W-:Y:S01]  /*21b0*/  @!PT LDS RZ, [RZ] ;  /* 0x00000000fffff984 */ /* 0x000fe20000000800 */
[----:B------:R3:W-:Y:S06]  /*21c0*/  MEMBAR.ALL.CTA ;  /* 0x0000000000007992 */ /* 0x0007ec0000008000 */
[----:B---3--:R-:W3:Y:S01]  /*21d0*/  FENCE.VIEW.ASYNC.S ;  /* 0x00000000000073c6 */ /* 0x008ee20000000000 */
[----:B--2---:R-:W-:-:S13]  /*21e0*/  LOP3.LUT P0, RZ, R6, 0x1, RZ, 0xc0, !PT ;  /* 0x0000000106ff7812 */ /* 0x004fda000780c0ff */
[----:B---3--:R-:W-:Y:S01]  /*21f0*/  VOTEU.ANY UP1, P0 ;  /* 0x0000000000ff7886 */ /* 0x008fe20000020100 */
[----:B------:R-:W-:-:S13]  /*2200*/  PLOP3.LUT P0, PT, PT, PT, UP1, 0x80, 0x8 ;  /* 0x000000000008781c */ /* 0x000fda0003f0f018 */
[----:B-1----:R-:W-:Y:S02]  /*2210*/  @P0 LOP3.LUT R0, R5, 0xffff, RZ, 0xc0, !PT ;  /* 0x0000ffff05000812 */ /* 0x002fe400078ec0ff */
[----:B------:R-:W-:Y:S02]  /*2220*/  @P0 MOV R2, R4 ;  /* 0x0000000400020202 */ /* 0x000fe40000000f00 */
[----:B------:R-:W-:Y:S01]  /*2230*/  @P0 R2UR UR5, R0 ;  /* 0x00000000000502ca */ /* 0x000fe200000e0000 */
[----:B------:R-:W-:Y:S01]  /*2240*/  VIADD R0, R3, 0x80 ;  /* 0x0000008003007836 */ /* 0x000fe20000000000 */
[----:B------:R-:W-:Y:S02]  /*2250*/  @P0 SHF.R.U32.HI R4, RZ, 0x10, R5 ;  /* 0x00000010ff040819 */ /* 0x000fe40000011605 */
[----:B------:R-:W-:Y:S02]  /*2260*/  @P0 R2UR UR6, R2 ;  /* 0x00000000020602ca */ /* 0x000fe400000e0000 */
[----:B------:R-:W-:-:S02]  /*2270*/  PRMT R0, RZ, 0x654, R0 ;  /* 0x00000654ff007816 */ /* 0x000fc40000000000 */
[----:B------:R-:W-:Y:S02]  /*2280*/  @P0 R2UR UR4, R4 ;  /* 0x00000000040402ca */ /* 0x000fe400000e0000 */
[----:B------:R1:W-:Y:S03]  /*2290*/  SYNCS.ARRIVE.TRANS64.RED.A1T0 RZ, [R0+URZ], RZ ;  /* 0x000000ff00ff79a7 */ /* 0x0003e600081004ff */
[----:B------:R-:W-:-:S04]  /*22a0*/  @UP1 UMOV UR39, UR5 ;  /* 0x0000000500271c82 */ /* 0x000fc80008000000 */
[----:B------:R-:W-:-:S04]  /*22b0*/  @UP1 UMOV UR40, UR6 ;  /* 0x0000000600281c82 */ /* 0x000fc80008000000 */
[----:B------:R-:W-:Y:S01]  /*22c0*/  @UP1 UMOV UR36, UR4 ;  /* 0x0000000400241c82 */ /* 0x000fe20008000000 */
[----:B------:R-:W-:Y:S05]  /*22d0*/  BRA.U !UP0, `(.L_x_40) ;  /* 0x0000000108d47547 */ /* 0x000fea000b800000 */
[----:B------:R-:W2:Y:S01]  /*22e0*/  LDCU.128 UR12, c[0x0][0xb10] ;  /* 0x00016200ff0c77ac */ /* 0x000ea20008000c00 */
[----:B------:R-:W3:Y:S01]  /*22f0*/  LDCU UR22, c[0x0][0xb20] ;  /* 0x00016400ff1677ac */ /* 0x000ee20008000800 */
[----:B------:R-:W4:Y:S01]  /*2300*/  LDCU UR20, c[0x0][0xb0c] ;  /* 0x00016180ff1477ac */ /* 0x000f220008000800 */
[----:B------:R-:W1:Y:S01]  /*2310*/  LDCU.64 UR8, c[0x0][0xb28] ;  /* 0x00016500ff0877ac */ /* 0x000e620008000a00 */
[----:B------:R-:W-:Y:S02]  /*2320*/  UISETP.NE.AND UP3, UPT, UR42, 0x1, UPT ;  /* 0x000000012a00788c */ /* 0x000fe4000bf65270 */
[----:B--2---:R-:W-:Y:S02]  /*2330*/  UIMAD.WIDE.U32 UR10, UR41, UR15, URZ ;  /* 0x0000000f290a72a5 */ /* 0x004fe4000f8e00ff */
[----:B------:R-:W-:Y:S02]  /*2340*/  UIMAD.WIDE.U32 UR4, UR43, UR12, URZ ;  /* 0x0000000c2b0472a5 */ /* 0x000fe4000f8e00ff */
[----:B------:R-:W-:-:S02]  /*2350*/  UISETP.NE.AND UP0, UPT, UR14, 0x1, UPT ;  /* 0x000000010e00788c */ /* 0x000fc4000bf05270 */
[----:B------:R-:W-:Y:S01]  /*2360*/  UIMAD.WIDE.U32 UR18, UR39, UR15, URZ ;  /* 0x0000000f271272a5 */ /* 0x000fe2000f8e00ff */
[----:B------:R-:W-:Y:S02]  /*2370*/  UMOV UR10, UR11 ;  /* 0x0000000b000a7c82 */ /* 0x000fe40008000000 */
[----:B------:R-:W-:Y:S01]  /*2380*/  UMOV UR4, UR5 ;  /* 0x0000000500047c82 */ /* 0x000fe20008000000 */
[----:B---3--:R-:W-:Y:S02]  /*2390*/  USHF.R.U32.HI UR10, URZ, UR22, UR10 ;  /* 0x00000016ff0a7299 */ /* 0x008fe4000801160a */
[----:B----4-:R-:W-:Y:S02]  /*23a0*/  UISETP.NE.AND UP2, UPT, UR20, 0x1, UPT ;  /* 0x000000011400788c */ /* 0x010fe4000bf45270 */
[----:B------:R-:W-:Y:S02]  /*23b0*/  USHF.R.U32.HI UR4, URZ, UR13, UR4 ;  /* 0x0000000dff047299 */ /* 0x000fe40008011604 */
[----:B------:R-:W-:-:S02]  /*23c0*/  USEL UR5, UR41, UR10, !UP0 ;  /* 0x0000000a29057287 */ /* 0x000fc4000c000000 */
[----:B------:R-:W-:Y:S02]  /*23d0*/  USEL UR6, UR43, UR4, !UP2 ;  /* 0x000000042b067287 */ /* 0x000fe4000d000000 */
[----:B-1----:R-:W-:Y:S01]  /*23e0*/  UIMAD.WIDE.U32 UR10, UR5, UR8, URZ ;  /* 0x00000008050a72a5 */ /* 0x002fe2000f8e00ff */
[----:B------:R-:W-:Y:S01]  /*23f0*/  UMOV UR4, UR19 ;  /* 0x0000001300047c82 */ /* 0x000fe20008000000 */
[----:B------:R-:W-:Y:S02]  /*2400*/  UIMAD.WIDE.U32 UR16, UR40, UR12, URZ ;  /* 0x0000000c281072a5 */ /* 0x000fe4000f8e00ff */
[----:B------:R-:W-:-:S03]  /*2410*/  UIMAD.WIDE.U32 UR18, UR6, UR8, URZ ;  /* 0x00000008061272a5 */ /* 0x000fc6000f8e00ff */
[----:B------:R-:W-:Y:S01]  /*2420*/  UMOV UR10, UR11 ;  /* 0x0000000b000a7c82 */ /* 0x000fe20008000000 */
[----:B------:R-:W-:Y:S02]  /*2430*/  USHF.R.U32.HI UR4, URZ, UR22, UR4 ;  /* 0x00000016ff047299 */ /* 0x000fe40008011604 */
[----:B------:R-:W-:Y:S01]  /*2440*/  @UP3 USHF.R.U32.HI UR5, URZ, UR9, UR10 ;  /* 0x00000009ff053299 */ /* 0x000fe2000801160a */
[----:B------:R-:W-:Y:S01]  /*2450*/  UMOV UR16, UR17 ;  /* 0x0000001100107c82 */ /* 0x000fe20008000000 */
[----:B------:R-:W-:Y:S01]  /*2460*/  UMOV UR18, UR19 ;  /* 0x0000001300127c82 */ /* 0x000fe20008000000 */
[----:B------:R-:W-:Y:S02]  /*2470*/  USHF.R.U32.HI UR13, URZ, UR13, UR16 ;  /* 0x0000000dff0d7299 */ /* 0x000fe40008011610 */
[----:B------:R-:W-:Y:S02]  /*2480*/  USEL UR4, UR39, UR4, !UP0 ;  /* 0x0000000427047287 */ /* 0x000fe4000c000000 */
[----:B------:R-:W-:-:S02]  /*2490*/  @UP3 USHF.R.U32.HI UR6, URZ, UR9, UR18 ;  /* 0x00000009ff063299 */ /* 0x000fc40008011612 */
[----:B------:R-:W-:Y:S02]  /*24a0*/  UIMAD UR10, UR42, UR5, URZ ;  /* 0x000000052a0a72a4 */ /* 0x000fe4000f8e02ff */
[----:B------:R-:W-:Y:S02]  /*24b0*/  USEL UR5, UR40, UR13, !UP2 ;  /* 0x0000000d28057287 */ /* 0x000fe4000d000000 */
[----:B------:R-:W-:Y:S02]  /*24c0*/  UIMAD UR12, UR42, UR6, URZ ;  /* 0x000000062a0c72a4 */ /* 0x000fe4000f8e02ff */
[----:B------:R-:W-:Y:S02]  /*24d0*/  UISETP.GE.AND UP0, UPT, UR4, UR10, UPT ;  /* 0x0000000a0400728c */ /* 0x000fe4000bf06270 */
[----:B------:R-:W-:Y:S02]  /*24e0*/  UIMAD.WIDE.U32 UR10, UR4, UR8, URZ ;  /* 0x00000008040a72a5 */ /* 0x000fe4000f8e00ff */
[----:B------:R-:W-:-:S02]  /*24f0*/  UISETP.GE.OR UP0, UPT, UR5, UR12, UP0 ;  /* 0x0000000c0500728c */ /* 0x000fc40008706670 */
        /* <DEDUP_REMOVED lines=19> */
.L_x_40:
[----:B------:R-:W2:Y:S02]  /*2630*/  LDCU UR4, c[0x0][0xb30] ;  /* 0x00016600ff0477ac */ /* 0x000ea40008000800 */
[----:B--2---:R-:W-:-:S09]  /*2640*/  UISETP.NE.AND UP0, UPT, UR4, 0x1, UPT ;  /* 0x000000010400788c */ /* 0x004fd2000bf05270 */
[----:B------:R-:W-:Y:S05]  /*2650*/  BRA.U UP0, `(.L_x_41) ;  /* 0x0000000100447547 */ /* 0x000fea000b800000 */
        /* <DEDUP_REMOVED lines=17> */
.L_x_41:
[----:B------:R-:W-:Y:S01]  /*2770*/  VIADD R11, R11, 0x1 ;  /* 0x000000010b0b7836 */ /* 0x000fe20000000000 */
[----:B------:R-:W-:Y:S01]  /*2780*/  PLOP3.LUT P1, PT, PT, PT, PT, 0x80, 0x8 ;  /* 0x000000000008781c */ /* 0x000fe20003f2f070 */
[----:B------:R-:W-:Y:S02]  /*2790*/  UIADD3 UR16, UPT, UPT, UR40, UR59, URZ ;  /* 0x0000003b28107290 */ /* 0x000fe4000fffe0ff */
[----:B------:R-:W-:Y:S01]  /*27a0*/  UIADD3 UR20, UPT, UPT, UR39, UR62, URZ ;  /* 0x0000003e27147290 */ /* 0x000fe2000fffe0ff */
[----:B------:R-:W-:-:S04]  /*27b0*/  ISETP.NE.AND P0, PT, R11, 0x2, PT ;  /* 0x000000020b00780c */ /* 0x000fc80003f05270 */
[----:B------:R-:W-:Y:S02]  /*27c0*/  SEL R3, RZ, 0x1, P0 ;  /* 0x00000001ff037807 */ /* 0x000fe40000000000 */
[----:B------:R-:W-:Y:S02]  /*27d0*/  SEL R11, R11, RZ, P0 ;  /* 0x000000ff0b0b7207 */ /* 0x000fe40000000000 */
[----:B------:R-:W-:Y:S01]  /*27e0*/  LOP3.LUT R10, R10, R3, RZ, 0x3c, !PT ;  /* 0x000000030a0a7212 */ /* 0x000fe200078e3cff */
[----:B------:R-:W-:Y:S06]  /*27f0*/  BRA.U UP1, `(.L_x_42) ;  /* 0xfffffff101547547 */ /* 0x000fec000b83ffff */
[----:B------:R-:W-:Y:S01]  /*2800*/  UIADD3 UR21, UPT, UPT, UR21, 0x20, URZ ;  /* 0x0000002015157890 */ /* 0x000fe2000fffe0ff */
[----:B------:R-:W-:-:S03]  /*2810*/  SHF.L.U32 R3, R12, 0x1f, RZ ;  /* 0x0000001f0c037819 */ /* 0x000fc600000006ff */
[----:B------:R-:W-:-:S09]  /*2820*/  ULEA UR4, UR7, UR21, 0x3 ;  /* 0x0000001507047291 */ /* 0x000fd2000f8e18ff */
[----:B------:R-:W2:Y:S02]  /*2830*/  SYNCS.PHASECHK.TRANS64.TRYWAIT P0, [UR4], R3 ;  /* 0x00000003ff0075a7 */ /* 0x000ea40008001104 */
[----:B--2---:R-:W-:Y:S05]  /*2840*/  @!P0 BRA `(.L_x_43) ;  /* 0x0000005000748947 */ /* 0x004fea0003800000 */
.L_x_117:
[----:B------:R-:W-:-:S04]  /*2850*/  UIADD3 UR4, UPT, UPT, UR7, 0x1, URZ ;  /* 0x0000000107047890 */ /* 0x000fc8000fffe0ff */
[----:B------:R-:W-:-:S04]  /*2860*/  UISETP.NE.AND UP0, UPT, UR4, 0x4, UPT ;  /* 0x000000040400788c */ /* 0x000fc8000bf05270 */
[----:B------:R-:W-:Y:S02]  /*2870*/  USEL UR6, URZ, 0x1, UP0 ;  /* 0x00000001ff067887 */ /* 0x000fe40008000000 */
[----:B------:R-:W-:-:S04]  /*2880*/  USEL UR4, UR4, URZ, UP0 ;  /* 0x000000ff04047287 */ /* 0x000fc80008000000 */
[----:B------:R-:W-:Y:S01]  /*2890*/  ULEA UR5, UR4, UR21, 0x3 ;  /* 0x0000001504057291 */ /* 0x000fe2000f8e18ff */
[----:B------:R-:W-:-:S04]  /*28a0*/  LOP3.LUT R2, R12, UR6, RZ, 0x3c, !PT ;  /* 0x000000060c027c12 */ /* 0x000fc8000f8e3cff */
[----:B-1----:R-:W-:-:S04]  /*28b0*/  SHF.L.U32 R3, R2, 0x1f, RZ ;  /* 0x0000001f02037819 */ /* 0x002fc800000006ff */
[----:B------:R-:W1:Y:S02]  /*28c0*/  SYNCS.PHASECHK.TRANS64.TRYWAIT P0, [UR5], R3 ;  /* 0x00000003ff0075a7 */ /* 0x000e640008001105 */
[----:B-1----:R-:W-:Y:S05]  /*28d0*/  @!P0 BRA `(.L_x_44) ;  /* 0x0000005000688947 */ /* 0x002fea0003800000 */
.L_x_119:
        /* <DEDUP_REMOVED lines=9> */
.L_x_121:
[----:B------:R-:W-:-:S04]  /*2970*/  UIADD3 UR4, UPT, UPT, UR4, 0x1, URZ ;  /* 0x0000000104047890 */ /* 0x000fc8000fffe0ff */
[----:B------:R-:W-:-:S04]  /*2980*/  UISETP.NE.AND UP0, UPT, UR4, 0x4, UPT ;  /* 0x000000040400788c */ /* 0x000fc8000bf05270 */
[----:B------:R-:W-:Y:S02]  /*2990*/  USEL UR5, URZ, 0x1, UP0 ;  /* 0x00000001ff057887 */ /* 0x000fe40008000000 */
[----:B------:R-:W-:-:S04]  /*29a0*/  USEL UR4, UR4, URZ, UP0 ;  /* 0x000000ff04047287 */ /* 0x000fc80008000000 */
[----:B------:R-:W-:Y:S01]  /*29b0*/  ULEA UR4, UR4, UR21, 0x3 ;  /* 0x0000001504047291 */ /* 0x000fe2000f8e18ff */
[----:B-1----:R-:W-:-:S04]  /*29c0*/  LOP3.LUT R3, R2, UR5, RZ, 0x3c, !PT ;  /* 0x0000000502037c12 */ /* 0x002fc8000f8e3cff */
[----:B------:R-:W-:Y:S01]  /*29d0*/  SHF.L.U32 R3, R3, 0x1f, RZ ;  /* 0x0000001f03037819 */ /* 0x000fe200000006ff */
[----:B------:R-:W-:-:S07]  /*29e0*/  IMAD.U32 R0, RZ, RZ, UR4 ;  /* 0x00000004ff007e24 */ /* 0x000fce000f8e00ff */
.L_x_46:
[----:B-1----:R1:W2:Y:S02]  /*29f0*/  SYNCS.PHASECHK.TRANS64.TRYWAIT P0, [R0+URZ], R3 ;  /* 0x00000003000075a7 */ /* 0x0022a400080011ff */
[----:B--2---:R-:W-:Y:S05]  /*2a00*/  @!P0 NANOSLEEP.SYNCS 0x989680 ;  /* 0x009896800000895d */ /* 0x004fea0003900000 */
[----:B------:R-:W2:Y:S02]  /*2a10*/  @!P0 SYNCS.PHASECHK.TRANS64 P0, [R0+URZ], R3 ;  /* 0x00000003000085a7 */ /* 0x000ea400080010ff */
[----:B--2---:R-:W-:Y:S05]  /*2a20*/  @P0 EXIT ;  /* 0x000000000000094d */ /* 0x004fea0003800000 */
[----:B------:R-:W-:Y:S05]  /*2a30*/  BRA `(.L_x_46) ;  /* 0xfffffffc00ec7947 */ /* 0x000fea000383ffff */
.L_x_22:
[----:B------:R-:W2:Y:S02]  /*2a40*/  S2UR UR4, SR_CgaCtaId ;  /* 0x00000000000479c3 */ /* 0x000ea40000008800 */
[----:B--2---:R-:W-:-:S04]  /*2a50*/  UISETP.NE.AND UP0, UPT, UR4, URZ, UPT ;  /* 0x000000ff0400728c */ /* 0x004fc8000bf05270 */
[----:B------:R-:W-:-:S09]  /*2a60*/  UISETP.NE.OR UP0, UPT, UR17, 0x1, UP0 ;  /* 0x000000011100788c */ /* 0x000fd20008705670 */
[----:B------:R-:W-:Y:S05]  /*2a70*/  BRA.U UP0, `(.L_x_47) ;  /* 0x00000005004c7547 */ /* 0x000fea000b800000 */
[----:B------:R-:W2:Y:S01]  /*2a80*/  S2UR UR5, SR_CgaCtaId ;  /* 0x00000000000579c3 */ /* 0x000ea20000008800 */
[----:B------:R-:W-:Y:S01]  /*2a90*/  UMOV UR4, 0x400 ;  /* 0x0000040000047882 */ /* 0x000fe20000000000 */
[----:B------:R-:W-:Y:S01]  /*2aa0*/  ISETP.GE.U32.AND P2, PT, R0, 0x4, PT ;  /* 0x000000040000780c */ /* 0x000fe20003f46070 */
[----:B------:R-:W-:Y:S01]  /*2ab0*/  IMAD.MOV.U32 R12, RZ, RZ, 0x1 ;  /* 0x00000001ff0c7424 */ /* 0x000fe200078e00ff */
[----:B------:R-:W-:Y:S02]  /*2ac0*/  CS2R R10, SRZ ;  /* 0x00000000000a7805 */ /* 0x000fe4000001ff00 */
[----:B------:R-:W-:Y:S01]  /*2ad0*/  CS2R R8, SRZ ;  /* 0x0000000000087805 */ /* 0x000fe2000001ff00 */
[----:B--2---:R-:W-:-:S03]  /*2ae0*/  ULEA UR6, UR5, UR4, 0x18 ;  /* 0x0000000405067291 */ /* 0x004fc6000f8ec0ff */
[----:B------:R-:W-:-:S09]  /*2af0*/  UMOV UR5, URZ ;  /* 0x000000ff00057c82 */ /* 0x000fd20008000000 */
.L_x_51:
[----:B------:R-:W-:Y:S02]  /*2b00*/  LEA R2, R8, UR6, 0x3 ;  /* 0x0000000608027c11 */ /* 0x000fe4000f8e18ff */
[----:B------:R-:W-:-:S03]  /*2b10*/  SHF.L.U32 R5, R9, 0x1f, RZ ;  /* 0x0000001f09057819 */ /* 0x000fc600000006ff */
[----:B------:R-:W-:Y:S01]  /*2b20*/  VIADD R4, R2, 0xe0 ;  /* 0x000000e002047836 */ /* 0x000fe20000000000 */
[----:B------:R-:W2:Y:S02]  /*2b30*/  SYNCS.PHASECHK.TRANS64.TRYWAIT P0, [R2+URZ+0xd0], R5 ;  /* 0x0000d005020075a7 */ /* 0x000ea400080011ff */
[----:B--2---:R-:W-:Y:S05]  /*2b40*/  @!P0 BRA `(.L_x_48) ;  /* 0x0000004c00fc8947 */ /* 0x004fea0003800000 */
.L_x_122:
[----:B------:R-:W-:Y:S01]  /*2b50*/  ULEA UR4, UR5, UR6, 0x3 ;  /* 0x0000000605047291 */ /* 0x000fe2000f8e18ff */
[----:B------:R-:W-:Y:S02]  /*2b60*/  PRMT R4, RZ, 0x654, R4 ;  /* 0x00000654ff047816 */ /* 0x000fe40000000004 */
[----:B--2---:R-:W-:Y:S01]  /*2b70*/  SHF.L.U32 R5, R12, 0x1f, RZ ;  /* 0x0000001f0c057819 */ /* 0x004fe200000006ff */
[----:B------:R-:W-:Y:S01]  /*2b80*/  UIADD3 UR7, UPT, UPT, UR4, 0x70, URZ ;  /* 0x0000007004077890 */ /* 0x000fe2000fffe0ff */
[----:B------:R2:W-:Y:S05]  /*2b90*/  SYNCS.ARRIVE.TRANS64.RED.A1T0 RZ, [R4+URZ], RZ ;  /* 0x000000ff04ff79a7 */ /* 0x0005ea00081004ff */
[----:B------:R-:W-:Y:S01]  /*2ba0*/  IMAD.U32 R7, RZ, RZ, UR7 ;  /* 0x00000007ff077e24 */ /* 0x000fe2000f8e00ff */
[----:B------:R-:W3:Y:S04]  /*2bb0*/  SYNCS.PHASECHK.TRANS64.TRYWAIT P0, [UR4+0x80], R5 ;  /* 0x00008005ff0075a7 */ /* 0x000ee80008001104 */
[----:B------:R-:W-:Y:S01]  /*2bc0*/  PRMT R6, R0, 0x654, R7 ;  /* 0x0000065400067816 */ /* 0x000fe20000000007 */
[----:B--2---:R-:W-:Y:S01]  /*2bd0*/  @!P2 IMAD.MOV.U32 R4, RZ, RZ, 0x10 ;  /* 0x00000010ff04a424 */ /* 0x004fe200078e00ff */
[----:B---3--:R-:W-:Y:S06]  /*2be0*/  @!P0 BRA `(.L_x_49) ;  /* 0x0000004c00e88947 */ /* 0x008fec0003800000 */
.L_x_124:
[----:B------:R-:W-:Y:S01]  /*2bf0*/  ULEA UR8, UR5, UR6, 0x4 ;  /* 0x0000000605087291 */ /* 0x000fe2000f8e20ff */
[----:B------:R-:W-:Y:S01]  /*2c00*/  SEL R3, R6, R3, !P2 ;  /* 0x0000000306037207 */ /* 0x000fe20005000000 */
[----:B------:R-:W-:Y:S01]  /*2c10*/  UIADD3 UR9, UPT, UPT, UR4, 0x70, URZ ;  /* 0x0000007004097890 */ /* 0x000fe2000fffe0ff */
[----:B--2---:R-:W-:Y:S01]  /*2c20*/  LEA R2, R11, UR6, 0x3 ;  /* 0x000000060b027c11 */ /* 0x004fe2000f8e18ff */
[----:B------:R-:W-:Y:S01]  /*2c30*/  UIADD3 UR8, UPT, UPT, UR8, 0x100, URZ ;  /* 0x0000010008087890 */ /* 0x000fe2000fffe0ff */
[----:B------:R-:W-:Y:S01]  /*2c40*/  SHF.L.U32 R5, R10, 0x1f, RZ ;  /* 0x0000001f0a057819 */ /* 0x000fe200000006ff */
[----:B------:R2:W-:Y:S01]  /*2c50*/  @!P2 SYNCS.ARRIVE.TRANS64.RED RZ, [R3+URZ], R4 ;  /* 0x0000000403ffa9a7 */ /* 0x0005e200080004ff */
[----:B------:R-:W-:Y:S01]  /*2c60*/  UIADD3 UR4, UPT, UPT, UR5, 0x1, URZ ;  /* 0x0000000105047890 */ /* 0x000fe2000fffe0ff */
[----:B------:R-:W-:-:S03]  /*2c70*/  VIADD R8, R8, 0x1 ;  /* 0x0000000108087836 */ /* 0x000fc60000000000 */
[----:B------:R-:W-:Y:S02]  /*2c80*/  UISETP.NE.AND UP0, UPT, UR4, 0x2, UPT ;  /* 0x000000020400788c */ /* 0x000fe4000bf05270 */
[----:B------:R-:W-:Y:S06]  /*2c90*/  UGETNEXTWORKID.BROADCAST [UR8], [UR9] ;  /* 0x00000000080073ca */ /* 0x000fec0008000100 */
[----:B------:R-:W-:Y:S01]  /*2ca0*/  USEL UR7, URZ, 0x1, UP0 ;  /* 0x00000001ff077887 */ /* 0x000fe20008000000 */
[----:B------:R-:W-:Y:S01]  /*2cb0*/  ISETP.NE.AND P0, PT, R8, 0x2, PT ;  /* 0x000000020800780c */ /* 0x000fe20003f05270 */
[----:B------:R-:W-:Y:S01]  /*2cc0*/  USEL UR5, UR4, URZ, UP0 ;  /* 0x000000ff04057287 */ /* 0x000fe20008000000 */
[----:B------:R-:W3:Y:S03]  /*2cd0*/  SYNCS.PHASECHK.TRANS64.TRYWAIT P1, [R2+URZ+0x70], R5 ;  /* 0x00007005020075a7 */ /* 0x000ee600080211ff */
[----:B------:R-:W-:Y:S01]  /*2ce0*/  LOP3.LUT R12, R12, UR7, RZ, 0x3c, !PT ;  /* 0x000000070c0c7c12 */ /* 0x000fe2000f8e3cff */
[----:B--23--:R-:W-:Y:S07]  /*2cf0*/  @!P1 BRA `(.L_x_50) ;  /* 0x0000004c00bc9947 */ /* 0x00cfee0003800000 */
.L_x_125:
[C---:B------:R-:W-:Y:S01]  /*2d00*/  LEA R4, R11.reuse, UR6, 0x4 ;  /* 0x000000060b047c11 */ /* 0x040fe2000f8e20ff */
[----:B--2---:R-:W-:Y:S01]  /*2d10*/  VIADD R2, R2, 0x80 ;  /* 0x0000008002027836 */ /* 0x004fe20000000000 */
[----:B------:R-:W-:Y:S01]  /*2d20*/  SEL R8, R8, RZ, P0 ;  /* 0x000000ff08087207 */ /* 0x000fe20000000000 */
[----:B------:R-:W-:-:S03]  /*2d30*/  VIADD R11, R11, 0x1 ;  /* 0x000000010b0b7836 */ /* 0x000fc60000000000 */
[----:B------:R-:W2:Y:S01]  /*2d40*/  LDS.128 R4, [R4+0x100] ;  /* 0x0001000004047984 */ /* 0x000ea20000000c00 */
[----:B------:R-:W-:Y:S02]  /*2d50*/  PRMT R2, RZ, 0x654, R2 ;  /* 0x00000654ff027816 */ /* 0x000fe40000000002 */
[C---:B------:R-:W-:Y:S01]  /*2d60*/  ISETP.NE.AND P1, PT, R11.reuse, 0x2, PT ;  /* 0x000000020b00780c */ /* 0x040fe20003f25270 */
[----:B------:R-:W-:Y:S01]  /*2d70*/  @!PT LDS RZ, [RZ] ;  /* 0x00000000fffff984 */ /* 0x000fe20000000800 */
[----:B------:R-:W-:Y:S01]  /*2d80*/  @!PT LDS RZ, [RZ] ;  /* 0x00000000fffff984 */ /* 0x000fe20000000800 */
[----:B------:R-:W-:Y:S01]  /*2d90*/  @!PT LDS RZ, [RZ] ;  /* 0x00000000fffff984 */ /* 0x000fe20000000800 */
[----:B------:R-:W-:Y:S01]  /*2da0*/  @!PT LDS RZ, [RZ] ;  /* 0x00000000fffff984 */ /* 0x000fe20000000800 */
[----:B------:R3:W-:Y:S06]  /*2db0*/  MEMBAR.ALL.CTA ;  /* 0x0000000000007992 */ /* 0x0007ec0000008000 */
[----:B---3--:R-:W3:Y:S01]  /*2dc0*/  FENCE.VIEW.ASYNC.S ;  /* 0x00000000000073c6 */ /* 0x008ee20000000000 */
[----:B------:R-:W-:Y:S01]  /*2dd0*/  SEL R11, R11, RZ, P1 ;  /* 0x000000ff0b0b7207 */ /* 0x000fe20000800000 */
[----:B---3--:R3:W-:Y:S01]  /*2de0*/  SYNCS.ARRIVE.TRANS64.RED.A1T0 RZ, [R2+URZ], RZ ;  /* 0x000000ff02ff79a7 */ /* 0x0087e200081004ff */
[----:B--2---:R-:W-:-:S02]  /*2df0*/  LOP3.LUT P3, RZ, R6, 0x1, RZ, 0xc0, !PT ;  /* 0x0000000106ff7812 */ /* 0x004fc4000786c0ff */
[----:B------:R-:W-:-:S04]  /*2e00*/  SEL R5, RZ, 0x1, P1 ;  /* 0x00000001ff057807 */ /* 0x000fc80000800000 */
[----:B------:R-:W-:Y:S02]  /*2e10*/  LOP3.LUT R10, R10, R5, RZ, 0x3c, !PT ;  /* 0x000000050a0a7212 */ /* 0x000fe400078e3cff */
[----:B---3--:R-:W-:-:S04]  /*2e20*/  SEL R2, RZ, 0x1, P0 ;  /* 0x00000001ff027807 */ /* 0x008fc80000000000 */
[----:B------:R-:W-:Y:S01]  /*2e30*/  LOP3.LUT R9, R9, R2, RZ, 0x3c, !PT ;  /* 0x0000000209097212 */ /* 0x000fe200078e3cff */
[----:B------:R-:W-:Y:S06]  /*2e40*/  @P3 BRA `(.L_x_51) ;  /* 0xfffffffc002c3947 */ /* 0x000fec000383ffff */
[----:B------:R-:W-:Y:S01]  /*2e50*/  ULEA UR4, UR5, UR6, 0x3 ;  /* 0x0000000605047291 */ /* 0x000fe2000f8e18ff */
[----:B------:R-:W-:-:S08]  /*2e60*/  SHF.L.U32 R3, R12, 0x1f, RZ ;  /* 0x0000001f0c037819 */ /* 0x000fd000000006ff */
[----:B------:R-:W2:Y:S02]  /*2e70*/  SYNCS.PHASECHK.TRANS64 P0, [UR4+0x80], R3 ;  /* 0x00008003ff0075a7 */ /* 0x000ea40008001004 */
[----:B--2---:R-:W-:Y:S05]  /*2e80*/  @P0 BRA `(.L_x_52) ;  /* 0x0000000000080947 */ /* 0x004fea0003800000 */
[----:B------:R-:W2:Y:S02]  /*2e90*/  SYNCS.PHASECHK.TRANS64.TRYWAIT P0, [UR4+0x80], R3 ;  /* 0x00008003ff0075a7 */ /* 0x000ea40008001104 */
[----:B--2---:R-:W-:Y:S05]  /*2ea0*/  @!P0 BRA `(.L_x_53) ;  /* 0x0000004c00648947 */ /* 0x004fea0003800000 */
.L_x_52:
[----:B------:R-:W-:-:S04]  /*2eb0*/  UIADD3 UR7, UPT, UPT, UR5, 0x1, URZ ;  /* 0x0000000105077890 */ /* 0x000fc8000fffe0ff */
[----:B------:R-:W-:-:S04]  /*2ec0*/  UISETP.NE.AND UP0, UPT, UR7, 0x2, UPT ;  /* 0x000000020700788c */ /* 0x000fc8000bf05270 */
[----:B------:R-:W-:Y:S02]  /*2ed0*/  USEL UR8, URZ, 0x1, UP0 ;  /* 0x00000001ff087887 */ /* 0x000fe40008000000 */
[----:B------:R-:W-:-:S04]  /*2ee0*/  USEL UR7, UR7, URZ, UP0 ;  /* 0x000000ff07077287 */ /* 0x000fc80008000000 */
[----:B------:R-:W-:Y:S01]  /*2ef0*/  ULEA UR7, UR7, UR6, 0x3 ;  /* 0x0000000607077291 */ /* 0x000fe2000f8e18ff */
[----:B--2---:R-:W-:-:S04]  /*2f00*/  LOP3.LUT R3, R12, UR8, RZ, 0x3c, !PT ;  /* 0x000000080c037c12 */ /* 0x004fc8000f8e3cff */
[----:B------:R-:W-:-:S04]  /*2f10*/  SHF.L.U32 R0, R3, 0x1f, RZ ;  /* 0x0000001f03007819 */ /* 0x000fc800000006ff */
[----:B------:R-:W2:Y:S02]  /*2f20*/  SYNCS.PHASECHK.TRANS64 P0, [UR7+0x80], R0 ;  /* 0x00008000ff0075a7 */ /* 0x000ea40008001007 */
[----:B-12---:R-:W-:Y:S05]  /*2f30*/  @P0 EXIT ;  /* 0x000000000000094d */ /* 0x006fea0003800000 */
[----:B------:R-:W-:Y:S02]  /*2f40*/  SHF.L.U32 R3, R3, 0x1f, RZ ;  /* 0x0000001f03037819 */ /* 0x000fe400000006ff */
[----:B------:R-:W-:-:S07]  /*2f50*/  MOV R0, UR7 ;  /* 0x0000000700007c02 */ /* 0x000fce0008000f00 */
.L_x_54:
[----:B-1----:R1:W2:Y:S02]  /*2f60*/  SYNCS.PHASECHK.TRANS64.TRYWAIT P0, [R0+URZ+0x80], R3 ;  /* 0x00008003000075a7 */ /* 0x0022a400080011ff */
[----:B--2---:R-:W-:Y:S05]  /*2f70*/  @!P0 NANOSLEEP.SYNCS 0x989680 ;  /* 0x009896800000895d */ /* 0x004fea0003900000 */
[----:B------:R-:W2:Y:S02]  /*2f80*/  @!P0 SYNCS.PHASECHK.TRANS64 P0, [R0+URZ+0x80], R3 ;  /* 0x00008003000085a7 */ /* 0x000ea400080010ff */
[----:B--2---:R-:W-:Y:S05]  /*2f90*/  @P0 EXIT ;  /* 0x000000000000094d */ /* 0x004fea0003800000 */
[----:B------:R-:W-:Y:S05]  /*2fa0*/  BRA `(.L_x_54) ;  /* 0xfffffffc00ec7947 */ /* 0x000fea000383ffff */
.L_x_47:
[----:B------:R-:W-:Y:S05]  /*2fb0*/  BRA.U UP4, `(.L_x_55) ;  /* 0x0000000d04a07547 */ /* 0x000fea000b800000 */
[----:B------:R-:W2:Y:S01]  /*2fc0*/  S2UR UR7, SR_CgaCtaId ;  /* 0x00000000000779c3 */ /* 0x000ea20000008800 */
[----:B------:R-:W-:Y:S01]  /*2fd0*/  UMOV UR4, 0x40 ;  /* 0x0000004000047882 */ /* 0x000fe20000000000 */
[----:B------:R-:W-:Y:S01]  /*2fe0*/  NOP ;  /* 0x0000000000007918 */ /* 0x000fe20000000000 */
[----:B------:R-:W-:Y:S01]  /*2ff0*/  UMOV UR6, 0x400 ;  /* 0x0000040000067882 */ /* 0x000fe20000000000 */
[----:B--2---:R-:W-:Y:S02]  /*3000*/  ULEA UR5, UR7, UR4, 0x18 ;  /* 0x0000000407057291 */ /* 0x004fe4000f8ec0ff */
[----:B------:R-:W-:-:S07]  /*3010*/  ULEA UR6, UR7, UR6, 0x18 ;  /* 0x0000000607067291 */ /* 0x000fce000f8ec0ff */
[----:B------:R-:W2:Y:S02]  /*3020*/  LDS.U8 R0, [UR5+0x1c] ;  /* 0x00001c05ff007984 */ /* 0x000ea40008000000 */
[----:B--2---:R-:W-:-:S13]  /*3030*/  ISETP.NE.AND P0, PT, R0, RZ, PT ;  /* 0x000000ff0000720c */ /* 0x004fda0003f05270 */
[----:B------:R-:W-:Y:S05]  /*3040*/  @P0 BRA `(.L_x_56) ;  /* 0x0000000000580947 */ /* 0x000fea0003800000 */
[----:B------:R-:W-:-:S13]  /*3050*/  ELECT P0, URZ, PT ;  /* 0x0000000000ff782f */ /* 0x000fda0003800000 */
[----:B------:R-:W-:Y:S05]  /*3060*/  @!P0 BRA `(.L_x_57) ;  /* 0x0000000000608947 */ /* 0x000fea0003800000 */
[----:B------:R-:W-:Y:S01]  /*3070*/  UMOV UR4, 0x10 ;  /* 0x0000001000047882 */ /* 0x000fe20000000000 */
[----:B------:R-:W-:Y:S01]  /*3080*/  HFMA2 R0, -RZ, RZ, 0, 5.9604644775390625e-08 ;  /* 0x00000001ff007431 */ /* 0x000fe200000001ff */
[----:B------:R-:W-:-:S03]  /*3090*/  MOV R3, 0xffff ;  /* 0x0000ffff00037802 */ /* 0x000fc60000000f00 */
[----:B------:R-:W-:Y:S04]  /*30a0*/  DEPBAR.LE SB2, 0x36 ;  /* 0x0000ad800000791a */ /* 0x000fe80000000000 */
[----:B------:R-:W2:Y:S02]  /*30b0*/  UTCATOMSWS.FIND_AND_SET.ALIGN UP0, UR4, UR4 ;  /* 0x00000004000475e3 */ /* 0x000ea40008000800 */
[----:B--2---:R-:W-:Y:S01]  /*30c0*/  MOV R4, UR4 ;  /* 0x0000000400047c02 */ /* 0x004fe20008000f00 */
[----:B------:R-:W-:Y:S06]  /*30d0*/  BRA.U UP0, `(.L_x_58) ;  /* 0x0000000100187547 */ /* 0x000fec000b800000 */
.L_x_59:
[----:B------:R-:W-:Y:S05]  /*30e0*/  NANOSLEEP 0x64 ;  /* 0x000000640000795d */ /* 0x000fea0003800000 */
[----:B------:R-:W-:-:S05]  /*30f0*/  UMOV UR4, 0x10 ;  /* 0x0000001000047882 */ /* 0x000fca0000000000 */
[----:B------:R-:W-:Y:S04]  /*3100*/  DEPBAR.LE SB2, 0x36 ;  /* 0x0000ad800000791a */ /* 0x000fe80000000000 */
[----:B------:R-:W2:Y:S02]  /*3110*/  UTCATOMSWS.FIND_AND_SET.ALIGN UP0, UR4, UR4 ;  /* 0x00000004000475e3 */ /* 0x000ea40008000800 */
[----:B--2---:R-:W-:Y:S01]  /*3120*/  MOV R4, UR4 ;  /* 0x0000000400047c02 */ /* 0x004fe20008000f00 */
[----:B------:R-:W-:Y:S05]  /*3130*/  BRA.U !UP0, `(.L_x_59) ;  /* 0xfffffffd08e87547 */ /* 0x000fea000b83ffff */
.L_x_58:
[-C--:B------:R-:W-:Y:S02]  /*3140*/  SHF.L.U32 R3, R3, R4.reuse, RZ ;  /* 0x0000000403037219 */ /* 0x080fe400000006ff */
[----:B------:R-:W-:Y:S01]  /*3150*/  SHF.L.U32 R0, R0, R4, RZ ;  /* 0x0000000400007219 */ /* 0x000fe200000006ff */
[----:B------:R-:W-:Y:S02]  /*3160*/  IMAD.SHL.U32 R4, R4, 0x20, RZ ;  /* 0x0000002004047824 */ /* 0x000fe400078e00ff */
[----:B------:R2:W-:Y:S04]  /*3170*/  ATOMS.OR RZ, [UR5+0x14], R3 ;  /* 0x00001403ffff798c */ /* 0x0005e8000b000005 */
[----:B------:R2:W-:Y:S04]  /*3180*/  ATOMS.OR RZ, [UR5+0x18], R0 ;  /* 0x00001800ffff798c */ /* 0x0005e8000b000005 */
[----:B------:R2:W-:Y:S01]  /*3190*/  STS [UR6+0x120], R4 ;  /* 0x00012004ff007988 */ /* 0x0005e20008000806 */
[----:B------:R-:W-:Y:S05]  /*31a0*/  BRA `(.L_x_57) ;  /* 0x0000000000107947 */ /* 0x000fea0003800000 */
.L_x_56:
[----:B------:R-:W-:Y:S02]  /*31b0*/  MOV R0, 0xffffffff ;  /* 0xffffffff00007802 */ /* 0x000fe40000000f00 */
[----:B------:R-:W-:-:S03]  /*31c0*/  MOV R4, 0x31f0 ;  /* 0x000031f000047802 */ /* 0x000fc60000000f00 */
[----:B------:R2:W-:Y:S04]  /*31d0*/  STS [UR6+0x120], R0 ;  /* 0x00012000ff007988 */ /* 0x0005e80008000806 */
[----:B-12--5:R-:W-:Y:S05]  /*31e0*/  CALL.REL.NOINC `($__internal_1_$__cuda_sm10x_tcgen05_guardrail_trap_phase_invalid_during_alloc) ;  /* 0x0000005000207944 */ /* 0x026fea0003c00000 */
.L_x_57:
[----:B------:R-:W-:Y:S05]  /*31f0*/  WARPSYNC.ALL ;  /* 0x0000000000007948 */ /* 0x000fea0003800000 */
[----:B------:R-:W3:Y:S01]  /*3200*/  S2UR UR4, SR_CgaCtaId ;  /* 0x00000000000479c3 */ /* 0x000ee20000008800 */
[----:B------:R-:W-:Y:S01]  /*3210*/  UMOV UR17, 0x400 ;  /* 0x0000040000117882 */ /* 0x000fe20000000000 */
[----:B------:R-:W-:-:S06]  /*3220*/  NOP ;  /* 0x0000000000007918 */ /* 0x000fcc0000000000 */
[----:B------:R-:W-:Y:S06]  /*3230*/  BAR.ARV 0x6, 0xa0 ;  /* 0x0182800000007b1d */ /* 0x000fec0000002000 */
[----:B------:R-:W4:Y:S01]  /*3240*/  LDCU UR5, c[0x0][0x38c] ;  /* 0x00007180ff0577ac */ /* 0x000f220008000800 */
[----:B------:R-:W-:Y:S01]  /*3250*/  LOP3.LUT R2, R2, 0xffff, RZ, 0xc0, !PT ;  /* 0x0000ffff02027812 */ /* 0x000fe200078ec0ff */
[----:B------:R-:W-:Y:S01]  /*3260*/  IMAD.MOV.U32 R11, RZ, RZ, 0x1 ;  /* 0x00000001ff0b7424 */ /* 0x000fe200078e00ff */
[----:B------:R-:W-:Y:S01]  /*3270*/  CS2R R8, SRZ ;  /* 0x0000000000087805 */ /* 0x000fe2000001ff00 */
[----:B------:R-:W1:Y:S01]  /*3280*/  LDCU UR8, c[0x0][0x38c] ;  /* 0x00007180ff0877ac */ /* 0x000e620008000800 */
[----:B------:R-:W-:Y:S01]  /*3290*/  R2UR UR19, R2 ;  /* 0x00000000021372ca */ /* 0x000fe200000e0000 */
[----:B------:R-:W-:Y:S01]  /*32a0*/  IMAD.MOV.U32 R10, RZ, RZ, RZ ;  /* 0x000000ffff0a7224 */ /* 0x000fe200078e00ff */
[----:B------:R-:W-:Y:S01]  /*32b0*/  UMOV UR22, URZ ;  /* 0x000000ff00167c82 */ /* 0x000fe20008000000 */
[----:B------:R-:W-:Y:S01]  /*32c0*/  UMOV UR14, URZ ;  /* 0x000000ff000e7c82 */ /* 0x000fe20008000000 */
[----:B---3--:R-:W-:Y:S01]  /*32d0*/  ULEA UR17, UR4, UR17, 0x18 ;  /* 0x0000001104117291 */ /* 0x008fe2000f8ec0ff */
[----:B------:R-:W-:Y:S01]  /*32e0*/  UMOV UR26, 0x0 ;  /* 0x00000000001a7882 */ /* 0x000fe20000000000 */
[----:B------:R-:W-:-:S02]  /*32f0*/  UMOV UR27, 0x4200490 ;  /* 0x04200490001b7882 */ /* 0x000fc40000000000 */
[----:B------:R-:W-:Y:S02]  /*3300*/  UIADD3 UR6, UPT, UPT, UR17, 0x4400, URZ ;  /* 0x0000440011067890 */ /* 0x000fe4000fffe0ff */
[----:B------:R-:W-:Y:S02]  /*3310*/  UIADD3 UR7, UPT, UPT, UR17, 0x8400, URZ ;  /* 0x0000840011077890 */ /* 0x000fe4000fffe0ff */
[----:B----4-:R-:W-:Y:S01]  /*3320*/  UIADD3 UR5, UPT, UPT, UR5, 0x3f, URZ ;  /* 0x0000003f05057890 */ /* 0x010fe2000fffe0ff */
[----:B--2---:R-:W2:Y:S01]  /*3330*/  LDS R0, [UR17+0x120] ;  /* 0x00012011ff007984 */ /* 0x004ea20008000800 */
[----:B------:R-:W-:Y:S02]  /*3340*/  USHF.R.U32.HI UR6, URZ, 0x4, UR6 ;  /* 0x00000004ff067899 */ /* 0x000fe40008011606 */
[----:B------:R-:W-:Y:S02]  /*3350*/  USHF.R.S32.HI UR4, URZ, 0x1f, UR5 ;  /* 0x0000001fff047899 */ /* 0x000fe40008011405 */
[----:B------:R-:W-:-:S02]  /*3360*/  ULOP3.LUT UR6, UR6, 0x3fff, URZ, 0xc0, !UPT ;  /* 0x00003fff06067892 */ /* 0x000fc4000f8ec0ff */
[----:B------:R-:W-:Y:S02]  /*3370*/  ULEA.HI UR4, UR4, UR5, URZ, 0x6 ;  /* 0x0000000504047291 */ /* 0x000fe4000f8f30ff */
[----:B------:R-:W-:Y:S02]  /*3380*/  USHF.R.U32.HI UR5, URZ, 0x4, UR7 ;  /* 0x00000004ff057899 */ /* 0x000fe40008011607 */
[----:B------:R-:W-:Y:S02]  /*3390*/  USHF.R.S32.HI UR28, URZ, 0x6, UR4 ;  /* 0x00000006ff1c7899 */ /* 0x000fe40008011404 */
[----:B------:R-:W-:Y:S02]  /*33a0*/  ULOP3.LUT UR5, UR5, 0x3fff, URZ, 0xc0, !UPT ;  /* 0x00003fff05057892 */ /* 0x000fe4000f8ec0ff */
[----:B------:R-:W-:Y:S02]  /*33b0*/  UISETP.LT.AND UP0, UPT, UR28, 0x1, UPT ;  /* 0x000000011c00788c */ /* 0x000fe4000bf01270 */
[----:B------:R-:W-:-:S02]  /*33c0*/  ULOP3.LUT UR20, UR6, 0x10000, URZ, 0xfc, !UPT ;  /* 0x0001000006147892 */ /* 0x000fc4000f8efcff */
[----:B------:R-:W-:Y:S02]  /*33d0*/  USEL UR29, UR28, 0x1, !UP0 ;  /* 0x000000011c1d7887 */ /* 0x000fe4000c000000 */
[----:B------:R-:W-:Y:S02]  /*33e0*/  ULOP3.LUT UR21, UR5, 0x10000, URZ, 0xfc, !UPT ;  /* 0x0001000005157892 */ /* 0x000fe4000f8efcff */
[----:B------:R-:W-:Y:S02]  /*33f0*/  UIADD3 UR29, UPT, UPT, -UR29, URZ, URZ ;  /* 0x000000ff1d1d7290 */ /* 0x000fe4000fffe1ff */
[----:B-1----:R-:W-:Y:S01]  /*3400*/  UISETP.GE.AND UP4, UPT, UR8, 0x1, UPT ;  /* 0x000000010800788c */ /* 0x002fe2000bf86270 */
[----:B------:R-:W-:Y:S01]  /*3410*/  UMOV UR24, 0x0 ;  /* 0x0000000000187882 */ /* 0x000fe20000000000 */
[----:B------:R-:W-:Y:S01]  /*3420*/  UMOV UR25, 0x4200490 ;  /* 0x0420049000197882 */ /* 0x000fe20000000000 */
[----:B--2---:R-:W-:-:S15]  /*3430*/  R2UR UR30, R0 ;  /* 0x00000000001e72ca */ /* 0x004fde00000e0000 */
.L_x_66:
[----:B------:R-:W-:Y:S02]  /*3440*/  LEA R0, R10, UR17, 0x3 ;  /* 0x000000110a007c11 */ /* 0x000fe4000f8e18ff */
[----:B------:R-:W-:Y:S02]  /*3450*/  SHF.L.U32 R5, R9, 0x1f, RZ ;  /* 0x0000001f09057819 */ /* 0x000fe400000006ff */
[----:B------:R-:W-:Y:S01]  /*3460*/  PLOP3.LUT P0, PT, PT, PT, UP4, 0x80, 0x8 ;  /* 0x000000000008781c */ /* 0x000fe20003f0f048 */
[----:B------:R-:W-:Y:S01]  /*3470*/  VIADD R3, R0, 0x80 ;  /* 0x0000008000037836 */ /* 0x000fe20000000000 */
[----:B-1----:R-:W1:Y:S02]  /*3480*/  SYNCS.PHASECHK.TRANS64.TRYWAIT P1, [R0+URZ+0x70], R5 ;  /* 0x00007005000075a7 */ /* 0x002e6400080211ff */
[----:B-1-3--:R-:W-:Y:S09]  /*3490*/  @!P1 BRA `(.L_x_60) ;  /* 0x0000004800009947 */ /* 0x00aff20003800000 */
.L_x_127:
[----:B------:R-:W-:Y:S01]  /*34a0*/  LEA R4, R10, UR17, 0x4 ;  /* 0x000000110a047c11 */ /* 0x000fe2000f8e20ff */
[----:B------:R-:W-:Y:S01]  /*34b0*/  @UP4 ULEA UR4, UR14, UR17, 0x3 ;  /* 0x000000110e044291 */ /* 0x000fe2000f8e18ff */
[----:B------:R-:W-:Y:S01]  /*34c0*/  PLOP3.LUT P2, PT, PT, PT, PT, 0x80, 0x8 ;  /* 0x000000000008781c */ /* 0x000fe20003f4f070 */
[----:B------:R-:W-:Y:S01]  /*34d0*/  ULEA UR23, UR22, UR17, 0x3 ;  /* 0x0000001116177291 */ /* 0x000fe2000f8e18ff */
[----:B------:R-:W-:Y:S02]  /*34e0*/  PRMT R3, RZ, 0x654, R3 ;  /* 0x00000654ff037816 */ /* 0x000fe40000000003 */
[----:B-1----:R-:W1:Y:S01]  /*34f0*/  LDS.128 R4, [R4+0x100] ;  /* 0x0001000004047984 */ /* 0x002e620000000c00 */
[----:B------:R-:W-:Y:S02]  /*3500*/  @P0 SHF.L.U32 R2, R8, 0x1f, RZ ;  /* 0x0000001f08020819 */ /* 0x000fe400000006ff */
[----:B------:R-:W-:Y:S01]  /*3510*/  SHF.L.U32 R0, R11, 0x1f, RZ ;  /* 0x0000001f0b007819 */ /* 0x000fe200000006ff */
[----:B------:R-:W-:Y:S01]  /*3520*/  @!PT LDS RZ, [RZ] ;  /* 0x00000000fffff984 */ /* 0x000fe20000000800 */
[----:B------:R-:W-:Y:S01]  /*3530*/  @!PT LDS RZ, [RZ] ;  /* 0x00000000fffff984 */ /* 0x000fe20000000800 */
[----:B------:R-:W-:Y:S01]  /*3540*/  @!PT LDS RZ, [RZ] ;  /* 0x00000000fffff984 */ /* 0x000fe20000000800 */
[----:B------:R-:W-:Y:S01]  /*3550*/  @!PT LDS RZ, [RZ] ;  /* 0x00000000fffff984 */ /* 0x000fe20000000800 */
[----:B------:R2:W-:Y:S06]  /*3560*/  MEMBAR.ALL.CTA ;  /* 0x0000000000007992 */ /* 0x0005ec0000008000 */
[----:B--2---:R-:W2:Y:S02]  /*3570*/  FENCE.VIEW.ASYNC.S ;  /* 0x00000000000073c6 */ /* 0x004ea40000000000 */
[----:B--2---:R2:W-:Y:S01]  /*3580*/  SYNCS.ARRIVE.TRANS64.RED.A1T0 RZ, [R3+URZ], RZ ;  /* 0x000000ff03ff79a7 */ /* 0x0045e200081004ff */
[----:B------:R2:W3:Y:S01]  /*3590*/  @P0 SYNCS.PHASECHK.TRANS64.TRYWAIT P2, [UR4], R2 ;  /* 0x00000002ff0005a7 */ /* 0x0004e20008041104 */
[----:B------:R-:W-:Y:S01]  /*35a0*/  ULEA.HI UR4, UR22, UR22, URZ, 0x1 ;  /* 0x0000001616047291 */ /* 0x000fe2000f8f08ff */
[----:B-1----:R-:W-:-:S03]  /*35b0*/  LOP3.LUT P1, RZ, R6, 0x1, RZ, 0xc0, !PT ;  /* 0x0000000106ff7812 */ /* 0x002fc6000782c0ff */
[----:B------:R-:W-:Y:S02]  /*35c0*/  USHF.L.U32 UR18, UR4, 0x6, URZ ;  /* 0x0000000604127899 */ /* 0x000fe400080006ff */
[----:B------:R-:W-:Y:S02]  /*35d0*/  ULOP3.LUT UR4, UR4, 0xffe, URZ, 0xc0, !UPT ;  /* 0x00000ffe04047892 */ /* 0x000fe4000f8ec0ff */
[----:B------:R-:W-:Y:S02]  /*35e0*/  ULOP3.LUT UR18, UR18, 0xffffff80, URZ, 0xc0, !UPT ;  /* 0xffffff8012127892 */ /* 0x000fe4000f8ec0ff */
[----:B------:R-:W-:Y:S02]  /*35f0*/  UIADD3 UR4, UPT, UPT, -UR4, UR22, URZ ;  /* 0x0000001604047290 */ /* 0x000fe4000fffe1ff */
[----:B------:R-:W-:Y:S01]  /*3600*/  UIADD3 UR18, UPT, UPT, UR30, UR18, URZ ;  /* 0x000000121e127290 */ /* 0x000fe2000fffe0ff */
[----:B------:R-:W1:Y:S03]  /*3610*/  SYNCS.PHASECHK.TRANS64.TRYWAIT P0, [UR23+0xb0], R0 ;  /* 0x0000b000ff0075a7 */ /* 0x000e660008001117 */
[----:B------:R-:W-:Y:S01]  /*3620*/  ULEA UR18, UR4, UR18, 0x14 ;  /* 0x0000001204127291 */ /* 0x000fe2000f8ea0ff */
[----:B-123--:R-:W-:Y:S11]  /*3630*/  @!P0 BRA `(.L_x_61) ;  /* 0x0000004400ac8947 */ /* 0x00eff60003800000 */
.L_x_129:
[----:B------:R-:W-:Y:S01]  /*3640*/  IADD3 R10, PT, PT, R10, 0x1, RZ ;  /* 0x000000010a0a7810 */ /* 0x000fe20007ffe0ff */
[----:B------:R-:W-:Y:S06]  /*3650*/  BRA.U !UP4, `(.L_x_62) ;  /* 0x000000010c987547 */ /* 0x000fec000b800000 */
[----:B------:R-:W-:Y:S01]  /*3660*/  UPLOP3.LUT UP2, UPT, UPT, UPT, UPT, 0x40, 0x4 ;  /* 0x000000000004789c */ /* 0x000fe20003f4e870 */
[----:B------:R-:W-:Y:S01]  /*3670*/  UMOV UR16, UR29 ;  /* 0x0000001d00107c82 */ /* 0x000fe20008000000 */
[----:B------:R-:W-:Y:S01]  /*3680*/  UMOV UR15, UR28 ;  /* 0x0000001c000f7c82 */ /* 0x000fe20008000000 */
[----:B------:R-:W-:-:S08]  /*3690*/  UMOV UR6, UR14 ;  /* 0x0000000e00067c82 */ /* 0x000fd00008000000 */
.L_x_65:
[----:B------:R-:W-:Y:S02]  /*36a0*/  UIADD3 UR16, UPT, UPT, UR16, 0x1, URZ ;  /* 0x0000000110107890 */ /* 0x000fe4000fffe0ff */
[----:B--2---:R-:W-:Y:S02]  /*36b0*/  ULEA UR5, UR6, UR17, 0x3 ;  /* 0x0000001106057291 */ /* 0x004fe4000f8e18ff */
[----:B------:R-:W-:Y:S01]  /*36c0*/  UISETP.NE.AND UP3, UPT, UR16, URZ, UPT ;  /* 0x000000ff1000728c */ /* 0x000fe2000bf65270 */
[----:B---3--:R-:W-:Y:S10]  /*36d0*/  @P2 BRA `(.L_x_63) ;  /* 0x00000000000c2947 */ /* 0x008ff40003800000 */
[----:B-1----:R-:W-:Y:S04]  /*36e0*/  SHF.L.U32 R3, R8, 0x1f, RZ ;  /* 0x0000001f08037819 */ /* 0x002fe800000006ff */
[----:B------:R-:W1:Y:S02]  /*36f0*/  SYNCS.PHASECHK.TRANS64.TRYWAIT P0, [UR5], R3 ;  /* 0x00000003ff0075a7 */ /* 0x000e640008001105 */
[----:B-1----:R-:W-:Y:S05]  /*3700*/  @!P0 BRA `(.L_x_64) ;  /* 0x0000004400908947 */ /* 0x002fea0003800000 */
.L_x_63:
[----:B------:R-:W-:Y:S01]  /*3710*/  UISETP.NE.AND UP0, UPT, UR15, 0x1, UPT ;  /* 0x000000010f00788c */ /* 0x000fe2000bf05270 */
[----:B------:R-:W-:Y:S01]  /*3720*/  PLOP3.LUT P2, PT, PT, PT, PT, 0x80, 0x8 ;  /* 0x000000000008781c */ /* 0x000fe20003f4f070 */
[----:B------:R-:W-:Y:S02]  /*3730*/  UIADD3 UR4, UPT, UPT, UR6, 0x1, URZ ;  /* 0x0000000106047890 */ /* 0x000fe4000fffe0ff */
[----:B------:R-:W-:Y:S02]  /*3740*/  ULEA UR12, UR6, UR21, 0x9 ;  /* 0x00000015060c7291 */ /* 0x000fe4000f8e48ff */
[----:B------:R-:W-:Y:S01]  /*3750*/  UISETP.NE.AND UP1, UPT, UR4, 0x4, UPT ;  /* 0x000000040400788c */ /* 0x000fe2000bf25270 */
[----:B------:R-:W-:Y:S01]  /*3760*/  PLOP3.LUT P0, PT, PT, PT, UP0, 0x80, 0x8 ;  /* 0x000000000008781c */ /* 0x000fe20003f0f008 */
[----:B------:R-:W-:Y:S02]  /*3770*/  UIADD3 UR10, UPT, UPT, UR12, 0x2, URZ ;  /* 0x000000020c0a7890 */ /* 0x000fe4000fffe0ff */
[----:B------:R-:W-:Y:S02]  /*3780*/  USEL UR7, URZ, 0x1, UP1 ;  /* 0x00000001ff077887 */ /* 0x000fe40008800000 */
[----:B------:R-:W-:Y:S02]  /*3790*/  USEL UR14, UR4, URZ, UP1 ;  /* 0x000000ff040e7287 */ /* 0x000fe40008800000 */
[----:B------:R-:W-:Y:S02]  /*37a0*/  UIADD3 UR15, UPT, UPT, UR15, -0x1, URZ ;  /* 0xffffffff0f0f7890 */ /* 0x000fe4000fffe0ff */
[----:B------:R-:W-:Y:S01]  /*37b0*/  @UP0 ULEA UR4, UR14, UR17, 0x3 ;  /* 0x000000110e040291 */ /* 0x000fe2000f8e18ff */
[----:B------:R-:W-:Y:S01]  /*37c0*/  LOP3.LUT R8, R8, UR7, RZ, 0x3c, !PT ;  /* 0x0000000708087c12 */ /* 0x000fe2000f8e3cff */
[----:B------:R-:W-:Y:S01]  /*37d0*/  UIADD3 UR7, UPT, UPT, UR5, 0x20, URZ ;  /* 0x0000002005077890 */ /* 0x000fe2000fffe0ff */
[----:B------:R-:W-:Y:S02]  /*37e0*/  UMOV UR13, 0x80004020 ;  /* 0x80004020000d7882 */ /* 0x000fe40000000000 */
[----:B-1----:R-:W-:Y:S01]  /*37f0*/  @P0 SHF.L.U32 R0, R8, 0x1f, RZ ;  /* 0x0000001f08000819 */ /* 0x002fe200000006ff */
[----:B------:R-:W-:Y:S01]  /*3800*/  UMOV UR5, 0x80004020 ;  /* 0x8000402000057882 */ /* 0x000fe20000000000 */
[----:B------:R-:W-:Y:S01]  /*3810*/  UMOV UR11, 0x80004020 ;  /* 0x80004020000b7882 */ /* 0x000fe20000000000 */
[----:B------:R-:W-:Y:S01]  /*3820*/  UMOV UR9, 0x80004020 ;  /* 0x8000402000097882 */ /* 0x000fe20000000000 */
[----:B------:R2:W3:Y:S01]  /*3830*/  @P0 SYNCS.PHASECHK.TRANS64.TRYWAIT P2, [UR4], R0 ;  /* 0x00000000ff0005a7 */ /* 0x0004e20008041104 */
[----:B------:R-:W-:Y:S03]  /*3840*/  ULEA UR4, UR6, UR20, 0x8 ;  /* 0x0000001406047291 */ /* 0x000fe6000f8e40ff */
[----:B------:R-:W-:Y:S01]  /*3850*/  UMOV UR6, UR14 ;  /* 0x0000000e00067c82 */ /* 0x000fe20008000000 */
[----:B------:R-:W-:Y:S05]  /*3860*/  UIADD3 UR8, UPT, UPT, UR4, 0x2, URZ ;  /* 0x0000000204087890 */ /* 0x000fea000fffe0ff */
[----:B------:R2:W-:Y:S01]  /*3870*/  UTCQMMA gdesc[UR4], gdesc[UR12], tmem[UR18], tmem[UR26], idesc[UR27], UP2 ;  /* 0x00ff1a0c040075ea */ /* 0x0005e20009000312 */
[----:B------:R-:W-:Y:S03]  /*3880*/  UPLOP3.LUT UP2, UPT, UPT, UPT, UPT, 0x80, 0x8 ;  /* 0x000000000008789c */ /* 0x000fe60003f4f070 */
[----:B------:R2:W-:Y:S01]  /*3890*/  UTCQMMA gdesc[UR8], gdesc[UR10], tmem[UR18], tmem[UR24], idesc[UR25], UPT ;  /* 0x00ff180a080075ea */ /* 0x0005e2000b800312 */
[----:B------:R2:W-:Y:S01]  /*38a0*/  UTCBAR.MULTICAST [UR7], URZ, UR19 ;  /* 0x000000ff070073e9 */ /* 0x0005e20008000813 */
[----:B------:R-:W-:Y:S06]  /*38b0*/  BRA.U UP3, `(.L_x_65) ;  /* 0xfffffffd03787547 */ /* 0x000fec000b83ffff */
.L_x_62:
[----:B--2---:R-:W-:Y:S01]  /*38c0*/  UIADD3 UR4, UPT, UPT, UR22, 0x1, URZ ;  /* 0x0000000116047890 */ /* 0x004fe2000fffe0ff */
[C---:B------:R-:W-:Y:S01]  /*38d0*/  ISETP.NE.AND P0, PT, R10.reuse, 0x2, PT ;  /* 0x000000020a00780c */ /* 0x040fe20003f05270 */
[----:B------:R-:W-:Y:S02]  /*38e0*/  UIADD3 UR5, UPT, UPT, UR23, 0x90, URZ ;  /* 0x0000009017057890 */ /* 0x000fe4000fffe0ff */
[----:B------:R-:W-:Y:S01]  /*38f0*/  UISETP.NE.AND UP0, UPT, UR4, 0x4, UPT ;  /* 0x000000040400788c */ /* 0x000fe2000bf05270 */
[----:B-1----:R-:W-:Y:S02]  /*3900*/  SEL R0, RZ, 0x1, P0 ;  /* 0x00000001ff007807 */ /* 0x002fe40000000000 */
[----:B------:R-:W-:Y:S01]  /*3910*/  SEL R10, R10, RZ, P0 ;  /* 0x000000ff0a0a7207 */ /* 0x000fe20000000000 */
[----:B------:R-:W-:Y:S01]  /*3920*/  USEL UR6, URZ, 0x1, UP0 ;  /* 0x00000001ff067887 */ /* 0x000fe20008000000 */
[----:B------:R-:W-:Y:S01]  /*3930*/  LOP3.LUT R9, R9, R0, RZ, 0x3c, !PT ;  /* 0x0000000009097212 */ /* 0x000fe200078e3cff */
[----:B------:R-:W-:Y:S01]  /*3940*/  USEL UR22, UR4, URZ, UP0 ;  /* 0x000000ff04167287 */ /* 0x000fe20008000000 */
[----:B------:R1:W-:Y:S03]  /*3950*/  UTCBAR [UR5], URZ ;  /* 0x000000ff050073e9 */ /* 0x0003e600080000ff */
[----:B------:R-:W-:Y:S01]  /*3960*/  LOP3.LUT R11, R11, UR6, RZ, 0x3c, !PT ;  /* 0x000000060b0b7c12 */ /* 0x000fe2000f8e3cff */
[----:B------:R-:W-:Y:S07]  /*3970*/  @P1 BRA `(.L_x_66) ;  /* 0xfffffff800b01947 */ /* 0x000fee000383ffff */
[----:B------:R-:W2:Y:S01]  /*3980*/  S2UR UR8, SR_CgaCtaId ;  /* 0x00000000000879c3 */ /* 0x000ea20000008800 */
[----:B------:R-:W-:Y:S01]  /*3990*/  ELECT P0, URZ, PT ;  /* 0x0000000000ff782f */ /* 0x000fe20003800000 */
[----:B------:R-:W-:Y:S01]  /*39a0*/  IMAD.MOV.U32 R0, RZ, RZ, 0x1 ;  /* 0x00000001ff007424 */ /* 0x000fe200078e00ff */
[----:B------:R-:W-:Y:S01]  /*39b0*/  UIADD3 UR17, UPT, UPT, UR17, 0xb0, URZ ;  /* 0x000000b011117890 */ /* 0x000fe2000fffe0ff */
[----:B------:R-:W-:Y:S01]  /*39c0*/  SHF.L.U32 R3, R11, 0x1f, RZ ;  /* 0x0000001f0b037819 */ /* 0x000fe200000006ff */
[----:B------:R-:W-:-:S03]  /*39d0*/  UMOV UR4, 0x40 ;  /* 0x0000004000047882 */ /* 0x000fc60000000000 */
[----:B------:R-:W-:Y:S01]  /*39e0*/  UVIRTCOUNT.DEALLOC.SMPOOL 0x80 ;  /* 0x000000800000784c */ /* 0x000fe20000000000 */
[----:B--2---:R-:W-:Y:S02]  /*39f0*/  ULEA UR8, UR8, UR4, 0x18 ;  /* 0x0000000408087291 */ /* 0x004fe4000f8ec0ff */
[----:B------:R-:W-:-:S07]  /*3a00*/  ULEA UR4, UR22, UR17, 0x3 ;  /* 0x0000001116047291 */ /* 0x000fce000f8e18ff */
[----:B------:R2:W-:Y:S02]  /*3a10*/  @P0 STS.U8 [UR8+0x1c], R0 ;  /* 0x00001c00ff000988 */ /* 0x0005e40008000008 */
[----:B------:R-:W4:Y:S02]  /*3a20*/  SYNCS.PHASECHK.TRANS64.TRYWAIT P0, [UR4], R3 ;  /* 0x00000003ff0075a7 */ /* 0x000f240008001104 */
[----:B--2-4-:R-:W-:Y:S05]  /*3a30*/  @!P0 BRA `(.L_x_67) ;  /* 0x0000004000dc8947 */ /* 0x014fea0003800000 */
.L_x_132:
[----:B------:R-:W-:-:S04]  /*3a40*/  UIADD3 UR4, UPT, UPT, UR22, 0x1, URZ ;  /* 0x0000000116047890 */ /* 0x000fc8000fffe0ff */
[----:B------:R-:W-:-:S04]  /*3a50*/  UISETP.NE.AND UP0, UPT, UR4, 0x4, UPT ;  /* 0x000000040400788c */ /* 0x000fc8000bf05270 */
[----:B------:R-:W-:Y:S02]  /*3a60*/  USEL UR6, URZ, 0x1, UP0 ;  /* 0x00000001ff067887 */ /* 0x000fe40008000000 */
[----:B------:R-:W-:-:S04]  /*3a70*/  USEL UR4, UR4, URZ, UP0 ;  /* 0x000000ff04047287 */ /* 0x000fc80008000000 */
[----:B-1----:R-:W-:Y:S01]  /*3a80*/  ULEA UR5, UR4, UR17, 0x3 ;  /* 0x0000001104057291 */ /* 0x002fe2000f8e18ff */
[----:B------:R-:W-:-:S04]  /*3a90*/  LOP3.LUT R2, R11, UR6, RZ, 0x3c, !PT ;  /* 0x000000060b027c12 */ /* 0x000fc8000f8e3cff */
[----:B--2---:R-:W-:-:S04]  /*3aa0*/  SHF.L.U32 R3, R2, 0x1f, RZ ;  /* 0x0000001f02037819 */ /* 0x004fc800000006ff */
[----:B------:R-:W1:Y:S02]  /*3ab0*/  SYNCS.PHASECHK.TRANS64.TRYWAIT P0, [UR5], R3 ;  /* 0x00000003ff0075a7 */ /* 0x000e640008001105 */
[----:B-1----:R-:W-:Y:S05]  /*3ac0*/  @!P0 BRA `(.L_x_68) ;  /* 0x0000004000d08947 */ /* 0x002fea0003800000 */
.L_x_134:
        /* <DEDUP_REMOVED lines=9> */
.L_x_136:
[----:B------:R-:W-:-:S04]  /*3b60*/  UIADD3 UR4, UPT, UPT, UR4, 0x1, URZ ;  /* 0x0000000104047890 */ /* 0x000fc8000fffe0ff */
[----:B------:R-:W-:-:S04]  /*3b70*/  UISETP.NE.AND UP0, UPT, UR4, 0x4, UPT ;  /* 0x000000040400788c */ /* 0x000fc8000bf05270 */
[----:B------:R-:W-:Y:S02]  /*3b80*/  USEL UR5, URZ, 0x1, UP0 ;  /* 0x00000001ff057887 */ /* 0x000fe40008000000 */
[----:B------:R-:W-:-:S04]  /*3b90*/  USEL UR4, UR4, URZ, UP0 ;  /* 0x000000ff04047287 */ /* 0x000fc80008000000 */
[----:B------:R-:W-:Y:S01]  /*3ba0*/  ULEA UR4, UR4, UR17, 0x3 ;  /* 0x0000001104047291 */ /* 0x000fe2000f8e18ff */
[----:B-1----:R-:W-:-:S04]  /*3bb0*/  LOP3.LUT R3, R2, UR5, RZ, 0x3c, !PT ;  /* 0x0000000502037c12 */ /* 0x002fc8000f8e3cff */
[----:B------:R-:W-:-:S04]  /*3bc0*/  SHF.L.U32 R3, R3, 0x1f, RZ ;  /* 0x0000001f03037819 */ /* 0x000fc800000006ff */
[----:B------:R-:W1:Y:S02]  /*3bd0*/  SYNCS.PHASECHK.TRANS64.TRYWAIT P0, [UR4], R3 ;  /* 0x00000003ff0075a7 */ /* 0x000e640008001104 */
[----:B-1----:R-:W-:Y:S05]  /*3be0*/  @!P0 BRA `(.L_x_70) ;  /* 0x0000004000b88947 */ /* 0x002fea0003800000 */
.L_x_138:
[----:B------:R-:W-:Y:S01]  /*3bf0*/  NOP ;  /* 0x0000000000007918 */ /* 0x000fe20000000000 */
[----:B-1----:R-:W1:Y:S01]  /*3c00*/  LDS R0, [UR8+0x14] ;  /* 0x00001408ff007984 */ /* 0x002e620008000800 */
[----:B------:R-:W-:Y:S01]  /*3c10*/  ULOP3.LUT UR4, UR30, 0xffff, URZ, 0xc0, !UPT ;  /* 0x0000ffff1e047892 */ /* 0x000fe2000f8ec0ff */
[----:B------:R-:W-:Y:S01]  /*3c20*/  UMOV UR5, 0xffff ;  /* 0x0000ffff00057882 */ /* 0x000fe20000000000 */
[----:B------:R-:W-:Y:S02]  /*3c30*/  UMOV UR6, 0x1 ;  /* 0x0000000100067882 */ /* 0x000fe40000000000 */
[----:B------:R-:W-:-:S04]  /*3c40*/  USHF.R.U32.HI UR4, URZ, 0x5, UR4 ;  /* 0x00000005ff047899 */ /* 0x000fc80008011604 */
[----:B------:R-:W-:Y:S02]  /*3c50*/  USHF.L.U32 UR5, UR5, UR4, URZ ;  /* 0x0000000405057299 */ /* 0x000fe400080006ff */
[----:B------:R-:W-:-:S04]  /*3c60*/  USHF.L.U32 UR4, UR6, UR4, URZ ;  /* 0x0000000406047299 */ /* 0x000fc800080006ff */
[----:B-1----:R-:W-:-:S04]  /*3c70*/  LOP3.LUT R0, R0, UR5, RZ, 0xc0, !PT ;  /* 0x0000000500007c12 */ /* 0x002fc8000f8ec0ff */
[----:B------:R-:W-:-:S13]  /*3c80*/  ISETP.NE.AND P0, PT, R0, UR5, PT ;  /* 0x0000000500007c0c */ /* 0x000fda000bf05270 */
[----:B------:R-:W-:Y:S05]  /*3c90*/  @P0 BRA `(.L_x_71) ;  /* 0x0000000000580947 */ /* 0x000fea0003800000 */
[----:B------:R-:W1:Y:S02]  /*3ca0*/  LDS R0, [UR8+0x18] ;  /* 0x00001808ff007984 */ /* 0x000e640008000800 */
[----:B-1----:R-:W-:-:S04]  /*3cb0*/  LOP3.LUT R0, R0, UR4, RZ, 0xc0, !PT ;  /* 0x0000000400007c12 */ /* 0x002fc8000f8ec0ff */
[----:B------:R-:W-:-:S13]  /*3cc0*/  ISETP.NE.AND P0, PT, R0, UR4, PT ;  /* 0x0000000400007c0c */ /* 0x000fda000bf05270 */
[----:B------:R-:W-:Y:S05]  /*3cd0*/  @P0 BRA `(.L_x_72) ;  /* 0x00000000003c0947 */ /* 0x000fea0003800000 */
[----:B------:R-:W1:Y:S01]  /*3ce0*/  S2R R2, SR_LANEID ;  /* 0x0000000000027919 */ /* 0x000e620000000000 */
[----:B------:R-:W-:Y:S01]  /*3cf0*/  ULOP3.LUT UR5, URZ, UR5, URZ, 0x33, !UPT ;  /* 0x00000005ff057292 */ /* 0x000fe2000f8e33ff */
[----:B------:R-:W-:Y:S01]  /*3d00*/  LOP3.LUT R4, RZ, UR4, RZ, 0x33, !PT ;  /* 0x00000004ff047c12 */ /* 0x000fe2000f8e33ff */
[----:B------:R-:W-:Y:S02]  /*3d10*/  VOTEU.ANY UR4, UPT, PT ;  /* 0x0000000000047886 */ /* 0x000fe400038e0100 */
[----:B------:R-:W-:Y:S01]  /*3d20*/  UFLO.U32 UR4, UR4 ;  /* 0x00000004000472bd */ /* 0x000fe200080e0000 */
[----:B------:R-:W2:Y:S01]  /*3d30*/  REDUX UR6, R4 ;  /* 0x00000000040673c4 */ /* 0x000ea20000000000 */
[----:B------:R-:W-:-:S06]  /*3d40*/  IMAD.U32 R0, RZ, RZ, UR5 ;  /* 0x00000005ff007e24 */ /* 0x000fcc000f8e00ff */
[----:B------:R4:W-:Y:S01]  /*3d50*/  UTCATOMSWS.AND URZ, UR5 ;  /* 0x0000000500ff79e3 */ /* 0x0009e20008000000 */
[----:B------:R-:W3:Y:S01]  /*3d60*/  REDUX UR7, R0 ;  /* 0x00000000000773c4 */ /* 0x000ee20000000000 */
[----:B-1----:R-:W-:Y:S01]  /*3d70*/  ISETP.EQ.U32.AND P0, PT, R2, UR4, PT ;  /* 0x0000000402007c0c */ /* 0x002fe2000bf02070 */
[----:B--2---:R-:W-:Y:S01]  /*3d80*/  IMAD.U32 R2, RZ, RZ, UR6 ;  /* 0x00000006ff027e24 */ /* 0x004fe2000f8e00ff */
[----:B---3--:R-:W-:-:S11]  /*3d90*/  MOV R3, UR7 ;  /* 0x0000000700037c02 */ /* 0x008fd60008000f00 */
[----:B------:R4:W-:Y:S04]  /*3da0*/  @P0 ATOMS.AND RZ, [UR8+0x14], R3 ;  /* 0x00001403ffff098c */ /* 0x0009e8000a800008 */
[----:B------:R4:W-:Y:S01]  /*3db0*/  @P0 ATOMS.AND RZ, [UR8+0x18], R2 ;  /* 0x00001802ffff098c */ /* 0x0009e2000a800008 */
[----:B------:R-:W-:Y:S05]  /*3dc0*/  BRA `(.L_x_73) ;  /* 0x0000000000147947 */ /* 0x000fea0003800000 */
.L_x_72:
[----:B------:R-:W-:Y:S02]  /*3dd0*/  MOV R2, 0x3df0 ;  /* 0x00003df000027802 */ /* 0x000fe40000000f00 */
[----:B---3-5:R-:W-:Y:S05]  /*3de0*/  CALL.REL.NOINC `($__internal_0_$__cuda_sm10x_tcgen05_guardrail_trap_col_being_dealloced_not_returned_by_alloc) ;  /* 0x0000004400147944 */ /* 0x028fea0003c00000 */
[----:B------:R-:W-:Y:S05]  /*3df0*/  BRA `(.L_x_73) ;  /* 0x0000000000087947 */ /* 0x000fea0003800000 */
.L_x_71:
[----:B------:R-:W-:Y:S02]  /*3e00*/  MOV R2, 0x3e20 ;  /* 0x00003e2000027802 */ /* 0x000fe40000000f00 */
[----:B---3-5:R-:W-:Y:S05]  /*3e10*/  CALL.REL.NOINC `($__internal_2_$__cuda_sm10x_tcgen05_guardrail_trap_unallocated_columns_being_dealloced) ;  /* 0x0000004400207944 */ /* 0x028fea0003c00000 */
.L_x_73:
[----:B------:R-:W-:Y:S01]  /*3e20*/  NOP ;  /* 0x0000000000007918 */ /* 0x000fe20000000000 */
[----:B----4-:R-:W-:Y:S05]  /*3e30*/  EXIT ;  /* 0x000000000000794d */ /* 0x010fea0003800000 */
.L_x_55:
[----:B------:R-:W-:-:S09]  /*3e40*/  UISETP.NE.OR UP0, UPT, UR17, 0x3, !UP3 ;  /* 0x000000031100788c */ /* 0x000fd2000df05670 */
[----:B------:R-:W-:Y:S05]  /*3e50*/  BRA.U UP0, `(.L_x_74) ;  /* 0x0000000d00807547 */ /* 0x000fea000b800000 */
[----:B------:R-:W2:Y:S01]  /*3e60*/  S2UR UR10, SR_CgaCtaId ;  /* 0x00000000000a79c3 */ /* 0x000ea20000008800 */
[----:B------:R-:W3:Y:S01]  /*3e70*/  LDCU UR32, c[0x0][0x370] ;  /* 0x00006e00ff2077ac */ /* 0x000ee20008000800 */
[----:B------:R-:W-:Y:S02]  /*3e80*/  HFMA2 R13, -RZ, RZ, 0, 0 ;  /* 0x00000000ff0d7431 */ /* 0x000fe400000001ff */
[----:B------:R-:W-:Y:S01]  /*3e90*/  IMAD.MOV.U32 R15, RZ, RZ, 0x1 ;  /* 0x00000001ff0f7424 */ /* 0x000fe200078e00ff */
[----:B------:R-:W-:Y:S01]  /*3ea0*/  MOV R7, 0x1000 ;  /* 0x0000100000077802 */ /* 0x000fe20000000f00 */
[----:B------:R-:W3:Y:S01]  /*3eb0*/  LDCU.128 UR28, c[0x0][0xb10] ;  /* 0x00016200ff1c77ac */ /* 0x000ee20008000c00 */
[----:B------:R-:W-:Y:S01]  /*3ec0*/  IMAD.MOV.U32 R14, RZ, RZ, RZ ;  /* 0x000000ffff0e7224 */ /* 0x000fe200078e00ff */
[----:B------:R-:W4:Y:S01]  /*3ed0*/  LDC.64 R16, c[0x0][0x348] ;  /* 0x0000d200ff107b82 */ /* 0x000f220000000a00 */
[----:B------:R-:W1:Y:S01]  /*3ee0*/  LDCU UR27, c[0x0][0x374] ;  /* 0x00006e80ff1b77ac */ /* 0x000e620008000800 */
[----:B------:R-:W2:Y:S06]  /*3ef0*/  LDCU UR15, c[0x0][0xb0c] ;  /* 0x00016180ff0f77ac */ /* 0x000eac0008000800 */
[----:B------:R-:W4:Y:S01]  /*3f00*/  LDC.64 R2, c[0x0][0x888] ;  /* 0x00022200ff027b82 */ /* 0x000f220000000a00 */
[----:B------:R-:W2:Y:S01]  /*3f10*/  LDCU UR39, c[0x0][0xb20] ;  /* 0x00016400ff2777ac */ /* 0x000ea20008000800 */
[----:B------:R-:W2:Y:S06]  /*3f20*/  LDCU UR4, c[0x0][0xb30] ;  /* 0x00016600ff0477ac */ /* 0x000eac0008000800 */
[----:B------:R-:W4:Y:S01]  /*3f30*/  LDC.64 R4, c[0x0][0x890] ;  /* 0x00022400ff047b82 */ /* 0x000f220000000a00 */
[----:B------:R-:W-:Y:S01]  /*3f40*/  UMOV UR21, 0x400 ;  /* 0x0000040000157882 */ /* 0x000fe20000000000 */
[----:B---3--:R-:W-:-:S02]  /*3f50*/  UIMAD.WIDE.U32 UR6, UR32, UR28, URZ ;  /* 0x0000001c200672a5 */ /* 0x008fc4000f8e00ff */
[----:B-1----:R-:W-:Y:S02]  /*3f60*/  UIMAD.WIDE.U32 UR8, UR27, UR31, URZ ;  /* 0x0000001f1b0872a5 */ /* 0x002fe4000f8e00ff */
[----:B--2---:R-:W-:Y:S02]  /*3f70*/  ULEA UR21, UR10, UR21, 0x18 ;  /* 0x000000150a157291 */ /* 0x004fe4000f8ec0ff */
[----:B------:R-:W-:Y:S02]  /*3f80*/  UPLOP3.LUT UP3, UPT, UPT, UPT, UPT, 0x40, 0x4 ;  /* 0x000000000004789c */ /* 0x000fe40003f6e870 */
[----:B------:R-:W-:Y:S02]  /*3f90*/  UIADD3 UR33, UPT, UPT, UR21, 0x48, URZ ;  /* 0x0000004815217890 */ /* 0x000fe4000fffe0ff */
[----:B------:R-:W-:Y:S01]  /*3fa0*/  UIADD3 UR17, UPT, UPT, UR21, 0x40, URZ ;  /* 0x0000004015117890 */ /* 0x000fe2000fffe0ff */
[----:B------:R-:W-:Y:S01]  /*3fb0*/  UMOV UR6, UR7 ;  /* 0x0000000700067c82 */ /* 0x000fe20008000000 */
[----:B------:R-:W-:Y:S01]  /*3fc0*/  UMOV UR35, UR9 ;  /* 0x0000000900237c82 */ /* 0x000fe20008000000 */
[----:B------:R-:W-:-:S02]  /*3fd0*/  UISETP.GE.AND UP0, UPT, UR42, 0x1, UPT ;  /* 0x000000012a00788c */ /* 0x000fc4000bf06270 */
[----:B------:R-:W-:Y:S01]  /*3fe0*/  UISETP.NE.AND UP4, UPT, UR42, 0x1, UPT ;  /* 0x000000012a00788c */ /* 0x000fe2000bf85270 */
[----:B------:R-:W1:Y:S01]  /*3ff0*/  LDCU.64 UR22, c[0x0][0xb28] ;  /* 0x00016500ff1677ac */ /* 0x000e620008000a00 */
[----:B------:R-:W-:Y:S02]  /*4000*/  UISETP.NE.AND UP6, UPT, UR15, 0x1, UPT ;  /* 0x000000010f00788c */ /* 0x000fe4000bfc5270 */
[----:B------:R-:W-:Y:S02]  /*4010*/  UISETP.NE.AND UP5, UPT, UR30, 0x1, UPT ;  /* 0x000000011e00788c */ /* 0x000fe4000bfa5270 */
[----:B------:R-:W-:Y:S02]  /*4020*/  UPRMT UR33, UR10, 0x654, UR33 ;  /* 0x000006540a217896 */ /* 0x000fe40008000021 */
[----:B------:R-:W-:Y:S02]  /*4030*/  USHF.R.U32.HI UR37, URZ, UR29, UR6 ;  /* 0x0000001dff257299 */ /* 0x000fe40008011606 */
[----:B------:R-:W-:-:S02]  /*4040*/  UPRMT UR34, UR10, 0x654, UR17 ;  /* 0x000006540a227896 */ /* 0x000fc40008000011 */
[----:B------:R-:W-:Y:S02]  /*4050*/  USHF.R.U32.HI UR35, URZ, UR39, UR35 ;  /* 0x00000027ff237299 */ /* 0x000fe40008011623 */
[----:B------:R-:W-:-:S11]  /*4060*/  UISETP.NE.AND UP2, UPT, UR4, 0x1, UPT ;  /* 0x000000010400788c */ /* 0x000fd6000bf45270 */
.L_x_83:
[C---:B------:R-:W-:Y:S02]  /*4070*/  LEA R12, R14.reuse, UR21, 0x3 ;  /* 0x000000150e0c7c11 */ /* 0x040fe4000f8e18ff */
[----:B------:R-:W-:Y:S02]  /*4080*/  SHF.L.U32 R9, R13, 0x1f, RZ ;  /* 0x0000001f0d097819 */ /* 0x000fe400000006ff */
[----:B------:R-:W-:Y:S02]  /*4090*/  LEA R10, R14, UR21, 0x4 ;  /* 0x000000150e0a7c11 */ /* 0x000fe4000f8e20ff */
[----:B--2---:R-:W2:Y:S02]  /*40a0*/  SYNCS.PHASECHK.TRANS64.TRYWAIT P0, [R12+URZ+0x70], R9 ;  /* 0x000070090c0075a7 */ /* 0x004ea400080011ff */
[----:B--2---:R-:W-:Y:S05]  /*40b0*/  @!P0 BRA `(.L_x_75) ;  /* 0x0000003c009c8947 */ /* 0x004fea0003800000 */
.L_x_139:
[----:B--2---:R-:W2:Y:S01]  /*40c0*/  LDS.128 R8, [R10+0x100] ;  /* 0x000100000a087984 */ /* 0x004ea20000000c00 */
[----:B------:R-:W-:Y:S01]  /*40d0*/  UISETP.GE.AND UP0, UPT, UR42, 0x1, UPT ;  /* 0x000000012a00788c */ /* 0x000fe2000bf06270 */
[----:B------:R-:W-:Y:S01]  /*40e0*/  @!PT LDS RZ, [RZ] ;  /* 0x00000000fffff984 */ /* 0x000fe20000000800 */
[----:B------:R-:W-:Y:S01]  /*40f0*/  @!PT LDS RZ, [RZ] ;  /* 0x00000000fffff984 */ /* 0x000fe20000000800 */
[----:B------:R-:W-:Y:S01]  /*4100*/  @!PT LDS RZ, [RZ] ;  /* 0x00000000fffff984 */ /* 0x000fe20000000800 */
[----:B------:R-:W-:Y:S01]  /*4110*/  @!PT LDS RZ, [RZ] ;  /* 0x00000000fffff984 */ /* 0x000fe20000000800 */
[----:B------:R3:W-:Y:S06]  /*4120*/  MEMBAR.ALL.CTA ;  /* 0x0000000000007992 */ /* 0x0007ec0000008000 */
[----:B---3--:R-:W3:Y:S01]  /*4130*/  FENCE.VIEW.ASYNC.S ;  /* 0x00000000000073c6 */ /* 0x008ee20000000000 */
[----:B--2---:R-:W-:Y:S11]  /*4140*/  LOP3.LUT P0, RZ, R10, 0x1, RZ, 0xc0, !PT ;  /* 0x000000010aff7812 */ /* 0x004ff6000780c0ff */
[----:B------:R-:W-:Y:S02]  /*4150*/  @!UPT UIADD3 URZ, UPT, UPT, URZ, URZ, URZ ;  /* 0x000000fffffff290 */ /* 0x000fe4000fffe0ff */
[----:B---3--:R-:W-:Y:S01]  /*4160*/  VOTEU.ANY UP1, P0 ;  /* 0x0000000000ff7886 */ /* 0x008fe20000020100 */
[----:B------:R-:W-:Y:S11]  /*4170*/  PLOP3.LUT P0, PT, PT, PT, UP1, 0x80, 0x8 ;  /* 0x000000000008781c */ /* 0x000ff60003f0f018 */
[----:B------:R-:W-:Y:S02]  /*4180*/  @!UPT UIADD3 URZ, UPT, UPT, URZ, URZ, URZ ;  /* 0x000000fffffff290 */ /* 0x000fe4000fffe0ff */
[----:B------:R-:W-:Y:S02]  /*4190*/  @P0 SHF.R.U32.HI R0, RZ, 0x10, R9 ;  /* 0x00000010ff000819 */ /* 0x000fe40000011609 */
[----:B------:R-:W-:Y:S02]  /*41a0*/  @P0 MOV R6, R8 ;  /* 0x0000000800060202 */ /* 0x000fe40000000f00 */
[----:B------:R-:W-:Y:S01]  /*41b0*/  @P0 R2UR UR4, R0 ;  /* 0x00000000000402ca */ /* 0x000fe200000e0000 */
[----:B------:R-:W-:Y:S01]  /*41c0*/  VIADD R0, R12, 0x80 ;  /* 0x000000800c007836 */ /* 0x000fe20000000000 */
[----:B------:R-:W-:Y:S02]  /*41d0*/  @P0 LOP3.LUT R8, R9, 0xffff, RZ, 0xc0, !PT ;  /* 0x0000ffff09080812 */ /* 0x000fe400078ec0ff */
[----:B------:R-:W-:Y:S02]  /*41e0*/  @P0 R2UR UR6, R6 ;  /* 0x00000000060602ca */ /* 0x000fe400000e0000 */
[----:B------:R-:W-:Y:S02]  /*41f0*/  PRMT R0, RZ, 0x654, R0 ;  /* 0x00000654ff007816 */ /* 0x000fe40000000000 */
[----:B------:R-:W-:Y:S02]  /*4200*/  @P0 R2UR UR5, R8 ;  /* 0x00000000080502ca */ /* 0x000fe400000e0000 */
[----:B------:R2:W-:Y:S03]  /*4210*/  SYNCS.ARRIVE.TRANS64.RED.A1T0 RZ, [R0+URZ], RZ ;  /* 0x000000ff00ff79a7 */ /* 0x0005e600081004ff */
[----:B------:R-:W-:Y:S04]  /*4220*/  @UP1 UMOV UR26, UR4 ;  /* 0x00000004001a1c82 */ /* 0x000fe80008000000 */
[----:B------:R-:W-:Y:S04]  /*4230*/  @UP1 UMOV UR14, UR6 ;  /* 0x00000006000e1c82 */ /* 0x000fe80008000000 */
[----:B------:R-:W-:Y:S01]  /*4240*/  @UP1 UMOV UR13, UR5 ;  /* 0x00000005000d1c82 */ /* 0x000fe20008000000 */
[----:B------:R-:W-:Y:S05]  /*4250*/  BRA.U !UP0, `(.L_x_76) ;  /* 0x0000000108a47547 */ /* 0x000fea000b800000 */
[----:B------:R-:W-:Y:S02]  /*4260*/  UIMAD.WIDE.U32 UR8, UR13, UR31, URZ ;  /* 0x0000001f0d0872a5 */ /* 0x000fe4000f8e00ff */
[----:B------:R-:W-:Y:S02]  /*4270*/  UIMAD.WIDE.U32 UR10, UR14, UR28, URZ ;  /* 0x0000001c0e0a72a5 */ /* 0x000fe4000f8e00ff */
[----:B------:R-:W-:Y:S02]  /*4280*/  USEL UR4, UR27, UR35, !UP5 ;  /* 0x000000231b047287 */ /* 0x000fe4000e800000 */
[----:B------:R-:W-:Y:S02]  /*4290*/  USEL UR7, UR32, UR37, !UP6 ;  /* 0x0000002520077287 */ /* 0x000fe4000f000000 */
[----:B-1----:R-:W-:Y:S02]  /*42a0*/  UIMAD.WIDE.U32 UR18, UR4, UR22, URZ ;  /* 0x00000016041272a5 */ /* 0x002fe4000f8e00ff */
[----:B------:R-:W-:Y:S01]  /*42b0*/  UIMAD.WIDE.U32 UR24, UR7, UR22, URZ ;  /* 0x00000016071872a5 */ /* 0x000fe2000f8e00ff */
[----:B------:R-:W-:Y:S02]  /*42c0*/  UMOV UR5, UR9 ;  /* 0x0000000900057c82 */ /* 0x000fe40008000000 */
[----:B------:R-:W-:Y:S03]  /*42d0*/  USHF.R.U32.HI UR6, URZ, UR39, UR5 ;  /* 0x00000027ff067299 */ /* 0x000fe60008011605 */
[----:B------:R-:W-:Y:S01]  /*42e0*/  UMOV UR5, UR11 ;  /* 0x0000000b00057c82 */ /* 0x000fe20008000000 */
[----:B------:R-:W-:Y:S02]  /*42f0*/  USEL UR6, UR13, UR6, !UP5 ;  /* 0x000000060d067287 */ /* 0x000fe4000e800000 */
[----:B------:R-:W-:Y:S02]  /*4300*/  USHF.R.U32.HI UR8, URZ, UR29, UR5 ;  /* 0x0000001dff087299 */ /* 0x000fe40008011605 */
[----:B------:R-:W-:Y:S01]  /*4310*/  UIMAD.WIDE.U32 UR10, UR6, UR22, URZ ;  /* 0x00000016060a72a5 */ /* 0x000fe2000f8e00ff */
[----:B------:R-:W-:Y:S02]  /*4320*/  UMOV UR5, UR19 ;  /* 0x0000001300057c82 */ /* 0x000fe40008000000 */
[----:B------:R-:W-:Y:S03]  /*4330*/  @UP4 USHF.R.U32.HI UR4, URZ, UR23, UR5 ;  /* 0x00000017ff044299 */ /* 0x000fe60008011605 */
[----:B------:R-:W-:Y:S01]  /*4340*/  UMOV UR5, UR25 ;  /* 0x0000001900057c82 */ /* 0x000fe20008000000 */
[----:B------:R-:W-:Y:S02]  /*4350*/  UIMAD UR4, UR42, UR4, URZ ;  /* 0x000000042a0472a4 */ /* 0x000fe4000f8e02ff */
[----:B------:R-:W-:Y:S02]  /*4360*/  @UP4 USHF.R.U32.HI UR7, URZ, UR23, UR5 ;  /* 0x00000017ff074299 */ /* 0x000fe40008011605 */
[----:B------:R-:W-:Y:S02]  /*4370*/  USEL UR5, UR14, UR8, !UP6 ;  /* 0x000000080e057287 */ /* 0x000fe4000f000000 */
[----:B------:R-:W-:Y:S02]  /*4380*/  UIMAD UR8, UR42, UR7, URZ ;  /* 0x000000072a0872a4 */ /* 0x000fe4000f8e02ff */
[----:B------:R-:W-:Y:S03]  /*4390*/  UISETP.GE.AND UP0, UPT, UR6, UR4, UPT ;  /* 0x000000040600728c */ /* 0x000fe6000bf06270 */
[----:B------:R-:W-:Y:S01]  /*43a0*/  UMOV UR4, UR11 ;  /* 0x0000000b00047c82 */ /* 0x000fe20008000000 */
[----:B------:R-:W-:Y:S02]  /*43b0*/  UISETP.GE.OR UP0, UPT, UR5, UR8, UP0 ;  /* 0x000000080500728c */ /* 0x000fe40008706670 */
[----:B------:R-:W-:Y:S02]  /*43c0*/  USHF.R.U32.HI UR4, URZ, UR23, UR4 ;  /* 0x00000017ff047299 */ /* 0x000fe40008011604 */
[----:B------:R-:W-:Y:S02]  /*43d0*/  UIMAD.WIDE.U32 UR8, UR5, UR22, URZ ;  /* 0x00000016050872a5 */ /* 0x000fe4000f8e00ff */
[----:B------:R-:W-:Y:S04]  /*43e0*/  USEL UR10, UR6, UR4, !UP4 ;  /* 0x00000004060a7287 */ /* 0x000fe8000e000000 */
[----:B------:R-:W-:Y:S01]  /*43f0*/  UIADD3 UR11, UPT, UPT, -UR10, URZ, URZ ;  /* 0x000000ff0a0b7290 */ /* 0x000fe2000fffe1ff */
[----:B------:R-:W-:Y:S02]  /*4400*/  @!UP0 UMOV UR4, UR9 ;  /* 0x0000000900048c82 */ /* 0x000fe40008000000 */
[----:B------:R-:W-:Y:S02]  /*4410*/  @!UP0 USHF.R.U32.HI UR4, URZ, UR23, UR4 ;  /* 0x00000017ff048299 */ /* 0x000fe40008011604 */
[----:B------:R-:W-:Y:S02]  /*4420*/  UIMAD UR8, UR42, UR11, UR6 ;  /* 0x0000000b2a0872a4 */ /* 0x000fe4000f8e0206 */
[----:B------:R-:W-:Y:S04]  /*4430*/  @!UP0 USEL UR4, UR5, UR4, !UP4 ;  /* 0x0000000405048287 */ /* 0x000fe8000e000000 */
[----:B------:R-:W-:Y:S02]  /*4440*/  @!UP0 UIMAD UR8, UR7, UR8, UR4 ;  /* 0x00000008070882a4 */ /* 0x000fe4000f8e0204 */
[----:B------:R-:W-:Y:S02]  /*4450*/  @!UP0 UIADD3 UR9, UPT, UPT, UR10, -UR4, URZ ;  /* 0x800000040a098290 */ /* 0x000fe4000fffe0ff */
[----:B------:R-:W-:Y:S02]  /*4460*/  UIADD3 UR4, UPT, UPT, -UR5, URZ, URZ ;  /* 0x000000ff05047290 */ /* 0x000fe4000fffe1ff */
[----:B------:R-:W-:Y:S02]  /*4470*/  UIADD3 UR7, UPT, UPT, -UR6, URZ, URZ ;  /* 0x000000ff06077290 */ /* 0x000fe4000fffe1ff */
[----:B------:R-:W-:Y:S02]  /*4480*/  @!UP0 UIMAD UR6, UR9, UR42, UR5 ;  /* 0x0000002a090682a4 */ /* 0x000fe4000f8e0205 */
[----:B------:R-:W-:Y:S02]  /*4490*/  UIMAD UR14, UR15, UR4, UR14 ;  /* 0x000000040f0e72a4 */ /* 0x000fe4000f8e020e */
[----:B------:R-:W-:Y:S01]  /*44a0*/  UIMAD UR13, UR30, UR7, UR13 ;  /* 0x000000071e0d72a4 */ /* 0x000fe2000f8e020d */
[----:B------:R-:W-:Y:S02]  /*44b0*/  @!UP0 UMOV UR5, UR8 ;  /* 0x0000000800058c82 */ /* 0x000fe40008000000 */
[----:B------:R-:W-:Y:S02]  /*44c0*/  UIMAD UR14, UR5, UR15, UR14 ;  /* 0x0000000f050e72a4 */ /* 0x000fe4000f8e020e */
[----:B------:R-:W-:Y:S11]  /*44d0*/  UIMAD UR13, UR6, UR30, UR13 ;  /* 0x0000001e060d72a4 */ /* 0x000ff6000f8e020d */
[----:B------:R-:W-:Y:S01]  /*44e0*/  @!UPT UIADD3 URZ, UPT, UPT, URZ, URZ, URZ ;  /* 0x000000fffffff290 */ /* 0x000fe2000fffe0ff */
.L_x_76:
[----:B------:R-:W3:Y:S01]  /*44f0*/  @!UP2 LDCU.128 UR8, c[0x0][0xb10] ;  /* 0x00016200ff08a7ac */ /* 0x000ee20008000c00 */
[C---:B----4-:R-:W-:Y:S02]  /*4500*/  ISETP.NE.U32.AND P1, PT, R4.reuse, RZ, PT ;  /* 0x000000ff0400720c */ /* 0x050fe40003f25070 */
[----:B------:R-:W-:Y:S02]  /*4510*/  ISETP.NE.U32.AND P0, PT, R4, RZ, PT ;  /* 0x000000ff0400720c */ /* 0x000fe40003f05070 */
[C---:B------:R-:W-:Y:S02]  /*4520*/  ISETP.NE.AND.EX P1, PT, R5.reuse, RZ, PT, P1 ;  /* 0x000000ff0500720c */ /* 0x040fe40003f25310 */
[----:B------:R-:W-:Y:S01]  /*4530*/  ISETP.NE.AND.EX P0, PT, R5, RZ, PT, P0 ;  /* 0x000000ff0500720c */ /* 0x000fe20003f05300 */
[----:B------:R-:W4:Y:S01]  /*4540*/  @!UP2 LDCU UR5, c[0x0][0xb0c] ;  /* 0x00016180ff05a7ac */ /* 0x000f220008000800 */
[----:B------:R-:W-:Y:S01]  /*4550*/  SHF.L.U32 R9, R15, 0x1f, RZ ;  /* 0x0000001f0f097819 */ /* 0x000fe200000006ff */
[----:B------:R-:W-:Y:S02]  /*4560*/  USHF.L.U32 UR19, UR16, 0x6, URZ ;  /* 0x0000000610137899 */ /* 0x000fe400080006ff */
[----:B------:R-:W-:Y:S02]  /*4570*/  USHF.L.U32 UR18, UR20, 0x7, URZ ;  /* 0x0000000714127899 */ /* 0x000fe400080006ff */
[----:B---3--:R-:W-:Y:S07]  /*4580*/  UIMAD.WIDE.U32 UR6, UR14, UR8, URZ ;  /* 0x000000080e0672a5 */ /* 0x008fee000f8e00ff */
[----:B------:R-:W-:Y:S01]  /*4590*/  @!UP2 UMOV UR4, UR7 ;  /* 0x000000070004ac82 */ /* 0x000fe20008000000 */
[----:B----4-:R-:W-:Y:S02]  /*45a0*/  @!UP2 UISETP.NE.AND UP0, UPT, UR5, 0x1, UPT ;  /* 0x000000010500a88c */ /* 0x010fe4000bf05270 */
[----:B------:R-:W-:Y:S02]  /*45b0*/  @!UP2 USHF.R.U32.HI UR4, URZ, UR9, UR4 ;  /* 0x00000009ff04a299 */ /* 0x000fe40008011604 */
[----:B------:R-:W-:Y:S02]  /*45c0*/  UIMAD.WIDE.U32 UR6, UR13, UR11, URZ ;  /* 0x0000000b0d0672a5 */ /* 0x000fe4000f8e00ff */
[----:B------:R-:W-:Y:S02]  /*45d0*/  @!UP2 USEL UR8, UR14, UR4, !UP0 ;  /* 0x000000040e08a287 */ /* 0x000fe4000c000000 */
[----:B------:R-:W-:Y:S03]  /*45e0*/  @!UP2 UISETP.NE.AND UP0, UPT, UR10, 0x1, UPT ;  /* 0x000000010a00a88c */ /* 0x000fe6000bf05270 */
[----:B------:R-:W-:Y:S02]  /*45f0*/  @!UP2 UMOV UR6, UR7 ;  /* 0x000000070006ac82 */ /* 0x000fe40008000000 */
[----:B------:R-:W3:Y:S02]  /*4600*/  @!UP2 LDCU UR4, c[0x0][0xb20] ;  /* 0x00016400ff04a7ac */ /* 0x000ee40008000800 */
[----:B---3--:R-:W-:Y:S04]  /*4610*/  @!UP2 USHF.R.U32.HI UR6, URZ, UR4, UR6 ;  /* 0x00000004ff06a299 */ /* 0x008fe80008011606 */
[----:B------:R-:W-:Y:S04]  /*4620*/  @!UP2 USEL UR6, UR13, UR6, !UP0 ;  /* 0x000000060d06a287 */ /* 0x000fe8000c000000 */
[----:B------:R-:W-:Y:S02]  /*4630*/  @!UP2 UIADD3 UR4, UPT, UPT, -UR8, UR6, URZ ;  /* 0x000000060804a290 */ /* 0x000fe4000fffe1ff */
[----:B------:R-:W-:Y:S02]  /*4640*/  @!UP2 UIADD3 UR6, UPT, UPT, UR8, -UR6, URZ ;  /* 0x800000060806a290 */ /* 0x000fe4000fffe0ff */
[----:B------:R-:W-:Y:S02]  /*4650*/  @!UP2 UIMAD UR14, UR4, UR5, UR14 ;  /* 0x00000005040ea2a4 */ /* 0x000fe4000f8e020e */
[----:B------:R-:W-:Y:S01]  /*4660*/  @!UP2 UIMAD UR13, UR6, UR10, UR13 ;  /* 0x0000000a060da2a4 */ /* 0x000fe2000f8e020d */
[----:B------:R-:W-:Y:S11]  /*4670*/  BRA.U UP3, `(.L_x_77) ;  /* 0x0000000103107547 */ /* 0x000ff6000b800000 */
[----:B--2---:R-:W-:Y:S04]  /*4680*/  MOV R0, UR38 ;  /* 0x0000002600007c02 */ /* 0x004fe80008000f00 */
[----:B------:R-:W-:Y:S04]  /*4690*/  SHF.L.U32 R11, R0, 0x1f, RZ ;  /* 0x0000001f000b7819 */ /* 0x000fe800000006ff */
[----:B------:R-:W2:Y:S02]  /*46a0*/  SYNCS.PHASECHK.TRANS64.TRYWAIT P2, [UR21+0x68], R11 ;  /* 0x0000680bff0075a7 */ /* 0x000ea40008041115 */
[----:B--2---:R-:W-:Y:S05]  /*46b0*/  @!P2 BRA `(.L_x_78) ;  /* 0x000000380030a947 */ /* 0x004fea0003800000 */
.L_x_77:
[----:B------:R-:W-:Y:S05]  /*46c0*/  @!P1 BRA `(.L_x_79) ;  /* 0x0000000000309947 */ /* 0x000fea0003800000 */
[----:B------:R-:W-:Y:S01]  /*46d0*/  ISETP.NE.U32.AND P1, PT, R2, RZ, PT ;  /* 0x000000ff0200720c */ /* 0x000fe20003f25070 */
[----:B------:R-:W3:Y:S01]  /*46e0*/  LDCU.64 UR4, c[0x0][0x358] ;  /* 0x00006b00ff0477ac */ /* 0x000ee20008000a00 */
[----:B------:R-:W-:Y:S02]  /*46f0*/  IMAD.MOV.U32 R84, RZ, RZ, 0x1 ;  /* 0x00000001ff547424 */ /* 0x000fe400078e00ff */
[----:B------:R-:W-:Y:S11]  /*4700*/  ISETP.NE.AND.EX P1, PT, R3, RZ, PT, P1 ;  /* 0x000000ff0300720c */ /* 0x000ff60003f25310 */
[----:B------:R-:W-:Y:S02]  /*4710*/  @!UPT UIADD3 URZ, UPT, UPT, URZ, URZ, URZ ;  /* 0x000000fffffff290 */ /* 0x000fe4000fffe0ff */
[----:B--2---:R-:W2:Y:S01]  /*4720*/  @P1 LDC.64 R10, c[0x0][0x888] ;  /* 0x00022200ff0a1b82 */ /* 0x004ea20000000a00 */
[----:B------:R-:W-:Y:S04]  /*4730*/  @P1 IMAD R0, R4, UR36, RZ ;  /* 0x0000002404001c24 */ /* 0x000fe8000f8e02ff */
[----:B--2---:R-:W-:Y:S04]  /*4740*/  @P1 IMAD.WIDE R10, R0, 0x4, R10 ;  /* 0x00000004000a1825 */ /* 0x004fe800078e020a */
[----:B------:R-:W-:Y:S01]  /*4750*/  HFMA2 R0, -RZ, RZ, 0, 5.9604644775390625e-08 ;  /* 0x00000001ff007431 */ /* 0x000fe200000001ff */
[----:B---3-5:R3:W5:Y:S04]  /*4760*/  @P1 LDG.E R41, desc[UR4][R10.64] ;  /* 0x000000040a291981 */ /* 0x028768000c1e1900 */
[----:B------:R-:W-:Y:S01]  /*4770*/  @!P1 PRMT R84, R0, 0x7610, R84 ;  /* 0x0000761000549816 */ /* 0x000fe20000000054 */
[----:B---3--:R-:W4:Y:S06]  /*4780*/  @!P1 LDC R41, c[0x0][0x880] ;  /* 0x00022000ff299b82 */ /* 0x008f2c0000000800 */
.L_x_79:
[----:B----45:R-:W-:Y:S01]  /*4790*/  @!P0 FSETP.EQ.AND P1, PT, R41, RZ, PT ;  /* 0x000000ff2900820b */ /* 0x030fe20003f22000 */
[----:B------:R-:W-:Y:S01]  /*47a0*/  @!UPT UIADD3 URZ, UPT, UPT, URZ, URZ, URZ ;  /* 0x000000fffffff290 */ /* 0x000fe2000fffe0ff */
[----:B------:R-:W-:Y:S11]  /*47b0*/  @!P0 BRA `(.L_x_80) ;  /* 0x0000000000188947 */ /* 0x000ff60003800000 */
[----:B------:R-:W-:Y:S02]  /*47c0*/  LOP3.LUT P0, RZ, R84, 0xff, RZ, 0xc0, !PT ;  /* 0x000000ff54ff7812 */ /* 0x000fe4000780c0ff */
[----:B------:R-:W-:Y:S04]  /*47d0*/  ISETP.NE.U32.AND P1, PT, R2, RZ, PT ;  /* 0x000000ff0200720c */ /* 0x000fe80003f25070 */
[----:B------:R-:W-:Y:S04]  /*47e0*/  ISETP.NE.AND.EX P1, PT, R3, RZ, PT, P1 ;  /* 0x000000ff0300720c */ /* 0x000fe80003f25310 */
[----:B------:R-:W-:Y:S03]  /*47f0*/  PLOP3.LUT P1, PT, P1, PT, PT, 0x8, 0x80 ;  /* 0x000000000080781c */ /* 0x000fe60000f2e170 */
[----:B------:R-:W-:Y:S11]  /*4800*/  @P0 FSETP.EQ.AND P1, PT, R41, RZ, PT ;  /* 0x000000ff2900020b */ /* 0x000ff60003f22000 */
[----:B------:R-:W-:Y:S02]  /*4810*/  @!UPT UIADD3 URZ, UPT, UPT, URZ, URZ, URZ ;  /* 0x000000fffffff290 */ /* 0x000fe4000fffe0ff */
.L_x_80:
[----:B------:R-:W3:Y:S01]  /*4820*/  SYNCS.PHASECHK.TRANS64.TRYWAIT P2, [UR21+0x50], R9 ;  /* 0x00005009ff0075a7 */ /* 0x000ee20008041115 */
[----:B------:R-:W-:Y:S04]  /*4830*/  ELECT P0, URZ, PT ;  /* 0x0000000000ff782f */ /* 0x000fe80003800000 */
[----:B------:R-:W-:Y:S11]  /*4840*/  PLOP3.LUT P1, PT, P1, P0, PT, 0xf2, 0x2f ;  /* 0x00000000002f781c */ /* 0x000ff60000f21e72 */
[----:B------:R-:W-:Y:S02]  /*4850*/  @!UPT UIADD3 URZ, UPT, UPT, URZ, URZ, URZ ;  /* 0x000000fffffff290 */ /* 0x000fe4000fffe0ff */
[----:B------:R-:W-:Y:S05]  /*4860*/  @!P1 IADD3 R8, P0, PT, R16, 0x580, RZ ;  /* 0x0000058010089810 */ /* 0x000fea0007f1e0ff */
[----:B------:R-:W-:Y:S01]  /*4870*/  @!P1 IMAD.X R6, RZ, RZ, R17, P0 ;  /* 0x000000ffff069224 */ /* 0x000fe200000e0611 */
[----:B---3--:R-:W-:Y:S07]  /*4880*/  @!P2 BRA `(.L_x_81) ;  /* 0x0000003400d4a947 */ /* 0x008fee0003800000 */
.L_x_142:
[----:B------:R-:W-:Y:S01]  /*4890*/  @!P1 R2UR UR5, R8 ;  /* 0x00000000080592ca */ /* 0x000fe200000e0000 */
[----:B------:R-:W-:Y:S01]  /*48a0*/  VOTEU.ALL UP0, P1 ;  /* 0x0000000000ff7886 */ /* 0x000fe20000800000 */
[----:B------:R-:W-:Y:S01]  /*48b0*/  @!P1 R2UR UR4, R6 ;  /* 0x00000000060492ca */ /* 0x000fe200000e0000 */
[----:B--2---:R-:W-:Y:S01]  /*48c0*/  @!P1 IMAD.MOV.U32 R0, RZ, RZ, 0x1000 ;  /* 0x00001000ff009424 */ /* 0x004fe200078e00ff */
[----:B------:R-:W-:Y:S01]  /*48d0*/  UMOV UR6, 0x0 ;  /* 0x0000000000067882 */ /* 0x000fe20000000000 */
[----:B------:R-:W-:Y:S01]  /*48e0*/  UMOV UR7, 0x10000000 ;  /* 0x1000000000077882 */ /* 0x000fe20000000000 */
[----:B------:R-:W-:Y:S01]  /*48f0*/  @!UP0 UIADD3 UR16, UPT, UPT, UR21, 0x200, URZ ;  /* 0x0000020015108890 */ /* 0x000fe2000fffe0ff */
[----:B------:R-:W-:Y:S01]  /*4900*/  VIADD R14, R14, 0x1 ;  /* 0x000000010e0e7836 */ /* 0x000fe20000000000 */
[----:B------:R-:W-:Y:S01]  /*4910*/  VOTEU.ALL UP0, P1 ;  /* 0x0000000000ff7886 */ /* 0x000fe20000800000 */
[----:B------:R-:W-:Y:S04]  /*4920*/  UMOV UR20, UR36 ;  /* 0x0000002400147c82 */ /* 0x000fe80008000000 */
[----:B------:R-:W-:Y:S02]  /*4930*/  IMAD.U32 R10, RZ, RZ, UR5 ;  /* 0x00000005ff0a7e24 */ /* 0x000fe4000f8e00ff */
[----:B------:R-:W-:Y:S03]  /*4940*/  IMAD.U32 R11, RZ, RZ, UR4 ;  /* 0x00000004ff0b7e24 */ /* 0x000fe6000f8e00ff */
[----:B------:R-:W-:Y:S02]  /*4950*/  @!P1 R2UR UR4, R10 ;  /* 0x000000000a0492ca */ /* 0x000fe400000e0000 */
[----:B------:R-:W-:Y:S11]  /*4960*/  @!P1 R2UR UR5, R11 ;  /* 0x000000000b0592ca */ /* 0x000ff600000e0000 */
[----:B------:R-:W-:Y:S02]  /*4970*/  @!UPT UIADD3 URZ, UPT, UPT, URZ, URZ, URZ ;  /* 0x000000fffffff290 */ /* 0x000fe4000fffe0ff */
[----:B------:R2:W-:Y:S01]  /*4980*/  @!UP0 UTMALDG.3D [UR16], [UR4], desc[UR6] ;  /* 0x00000610040085b4 */ /* 0x0005e20008011000 */
[----:B------:R2:W-:Y:S01]  /*4990*/  @!P1 SYNCS.ARRIVE.TRANS64.RED.A0TR RZ, [UR21+0x40], R0 ;  /* 0x00004000ffff99a7 */ /* 0x0005e20008300415 */
[----:B------:R-:W-:Y:S01]  /*49a0*/  SYNCS.ARRIVE.TRANS64.RED.A1T0 RZ, [UR34], RZ ;  /* 0x000000ffffff79a7 */ /* 0x000fe20008100422 */
[----:B------:R-:W3:Y:S02]  /*49b0*/  SYNCS.PHASECHK.TRANS64.TRYWAIT P0, [UR21+0x58], R9 ;  /* 0x00005809ff0075a7 */ /* 0x000ee40008001115 */
[----:B--23--:R-:W-:Y:S05]  /*49c0*/  @!P0 BRA `(.L_x_82) ;  /* 0x00000034009c8947 */ /* 0x00cfea0003800000 */
.L_x_144:
[----:B------:R-:W-:Y:S01]  /*49d0*/  @!P1 IADD3 R6, P0, PT, R16, 0x580, RZ ;  /* 0x0000058010069810 */ /* 0x000fe20007f1e0ff */
[----:B------:R-:W-:Y:S01]  /*49e0*/  VOTEU.ALL UP0, P1 ;  /* 0x0000000000ff7886 */ /* 0x000fe20000800000 */
[----:B------:R-:W-:Y:S01]  /*49f0*/  UMOV UR6, 0x0 ;  /* 0x0000000000067882 */ /* 0x000fe20000000000 */
[----:B------:R-:W-:Y:S01]  /*4a00*/  UMOV UR7, 0x10000000 ;  /* 0x1000000000077882 */ /* 0x000fe20000000000 */
[----:B------:R-:W-:Y:S01]  /*4a10*/  @!P1 R2UR UR5, R6 ;  /* 0x00000000060592ca */ /* 0x000fe200000e0000 */
[----:B--2---:R-:W-:Y:S01]  /*4a20*/  @!P1 IMAD.X R0, RZ, RZ, R17, P0 ;  /* 0x000000ffff009224 */ /* 0x004fe200000e0611 */
[----:B------:R-:W-:Y:S01]  /*4a30*/  @!UP0 UIADD3 UR10, UPT, UPT, UR18, 0x40, URZ ;  /* 0x00000040120a8890 */ /* 0x000fe2000fffe0ff */
[----:B------:R-:W-:Y:S01]  /*4a40*/  ISETP.NE.AND P0, PT, R14, 0x2, PT ;  /* 0x000000020e00780c */ /* 0x000fe20003f05270 */
[----:B------:R-:W-:Y:S01]  /*4a50*/  @!UP0 UIADD3 UR8, UPT, UPT, UR21, 0x1200, URZ ;  /* 0x0000120015088890 */ /* 0x000fe2000fffe0ff */
[----:B------:R-:W-:Y:S01]  /*4a60*/  LOP3.LUT R15, R15, 0x1, RZ, 0x3c, !PT ;  /* 0x000000010f0f7812 */ /* 0x000fe200078e3cff */
[----:B------:R-:W-:Y:S01]  /*4a70*/  @!UP0 UIADD3 UR9, UPT, UPT, UR21, 0x48, URZ ;  /* 0x0000004815098890 */ /* 0x000fe2000fffe0ff */
[----:B------:R-:W-:Y:S01]  /*4a80*/  @!P1 R2UR UR4, R0 ;  /* 0x00000000000492ca */ /* 0x000fe200000e0000 */
[----:B------:R-:W-:Y:S01]  /*4a90*/  VOTEU.ALL UP0, P1 ;  /* 0x0000000000ff7886 */ /* 0x000fe20000800000 */
[----:B------:R-:W-:Y:S01]  /*4aa0*/  UMOV UR11, UR19 ;  /* 0x00000013000b7c82 */ /* 0x000fe20008000000 */
[----:B------:R-:W-:Y:S01]  /*4ab0*/  UMOV UR12, UR36 ;  /* 0x00000024000c7c82 */ /* 0x000fe20008000000 */
[----:B------:R-:W-:Y:S01]  /*4ac0*/  SEL R0, RZ, 0x1, P0 ;  /* 0x00000001ff007807 */ /* 0x000fe20000000000 */
[----:B------:R-:W-:Y:S01]  /*4ad0*/  UIADD3 UR20, UPT, UPT, UR13, UR62, URZ ;  /* 0x0000003e0d147290 */ /* 0x000fe2000fffe0ff */
[----:B------:R-:W-:Y:S01]  /*4ae0*/  IMAD.U32 R8, RZ, RZ, UR5 ;  /* 0x00000005ff087e24 */ /* 0x000fe2000f8e00ff */
[----:B------:R-:W-:Y:S01]  /*4af0*/  SEL R14, R14, RZ, P0 ;  /* 0x000000ff0e0e7207 */ /* 0x000fe20000000000 */
[----:B------:R-:W-:Y:S01]  /*4b00*/  UIADD3 UR16, UPT, UPT, UR14, UR59, URZ ;  /* 0x0000003b0e107290 */ /* 0x000fe2000fffe0ff */
[----:B------:R-:W-:Y:S01]  /*4b10*/  LOP3.LUT R13, R13, R0, RZ, 0x3c, !PT ;  /* 0x000000000d0d7212 */ /* 0x000fe200078e3cff */
[----:B------:R-:W-:Y:S01]  /*4b20*/  UPLOP3.LUT UP3, UPT, UPT, UPT, UPT, 0x80, 0x8 ;  /* 0x000000000008789c */ /* 0x000fe20003f6f070 */
[----:B------:R-:W-:Y:S02]  /*4b30*/  UMOV UR36, UR26 ;  /* 0x0000001a00247c82 */ /* 0x000fe40008000000 */
[----:B------:R-:W-:Y:S01]  /*4b40*/  IMAD.U32 R9, RZ, RZ, UR4 ;  /* 0x00000004ff097e24 */ /* 0x000fe2000f8e00ff */
[----:B------:R-:W-:Y:S04]  /*4b50*/  @!P1 R2UR UR4, R8 ;  /* 0x00000000080492ca */ /* 0x000fe800000e0000 */
[----:B------:R-:W-:Y:S11]  /*4b60*/  @!P1 R2UR UR5, R9 ;  /* 0x00000000090592ca */ /* 0x000ff600000e0000 */
[----:B------:R-:W-:Y:S02]  /*4b70*/  @!UPT UIADD3 URZ, UPT, UPT, URZ, URZ, URZ ;  /* 0x000000fffffff290 */ /* 0x000fe4000fffe0ff */
[----:B------:R2:W-:Y:S01]  /*4b80*/  @!UP0 UTMALDG.3D [UR8], [UR4], desc[UR6] ;  /* 0x00000608040085b4 */ /* 0x0005e20008011000 */
[----:B------:R2:W-:Y:S01]  /*4b90*/  @!P1 SYNCS.ARRIVE.TRANS64.RED.A0TR RZ, [UR21+0x48], R7 ;  /* 0x00004807ffff99a7 */ /* 0x0005e20008300415 */
[----:B------:R-:W-:Y:S01]  /*4ba0*/  SYNCS.ARRIVE.TRANS64.RED.A1T0 RZ, [UR33], RZ ;  /* 0x000000ffffff79a7 */ /* 0x000fe20008100421 */
[----:B------:R-:W-:Y:S05]  /*4bb0*/  BRA.U UP1, `(.L_x_83) ;  /* 0xfffffff5012c7547 */ /* 0x000fea000b83ffff */
[----:B------:R-:W-:-:S04]  /*4bc0*/  SHF.L.U32 R3, R15, 0x1f, RZ ;  /* 0x0000001f0f037819 */ /* 0x000fc800000006ff */
[----:B------:R-:W3:Y:S02]  /*4bd0*/  SYNCS.PHASECHK.TRANS64.TRYWAIT P0, [UR21+0x50], R3 ;  /* 0x00005003ff0075a7 */ /* 0x000ee40008001115 */
[----:B---3--:R-:W-:Y:S05]  /*4be0*/  @!P0 BRA `(.L_x_84) ;  /* 0x00000034002c8947 */ /* 0x008fea0003800000 */
.L_x_146:
[----:B---3--:R-:W-:-:S07]  /*4bf0*/  MOV R0, UR21 ;  /* 0x0000001500007c02 */ /* 0x008fce0008000f00 */
.L_x_85:
[----:B---3--:R-:W-:-:S04]  /*4c00*/  SHF.L.U32 R3, R15, 0x1f, RZ ;  /* 0x0000001f0f037819 */ /* 0x008fc800000006ff */
[----:B------:R3:W4:Y:S03]  /*4c10*/  SYNCS.PHASECHK.TRANS64.TRYWAIT P0, [R0+URZ+0x58], R3 ;  /* 0x00005803000075a7 */ /* 0x00072600080011ff */
[----:B----4-:R-:W-:Y:S05]  /*4c20*/  @!P0 NANOSLEEP.SYNCS 0x989680 ;  /* 0x009896800000895d */ /* 0x010fea0003900000 */
[----:B------:R-:W4:Y:S02]  /*4c30*/  @!P0 SYNCS.PHASECHK.TRANS64 P0, [R0+URZ+0x58], R3 ;  /* 0x00005803000085a7 */ /* 0x000f2400080010ff */
[----:B-12-4-:R-:W-:Y:S05]  /*4c40*/  @P0 EXIT ;  /* 0x000000000000094d */ /* 0x016fea0003800000 */
[----:B------:R-:W-:Y:S05]  /*4c50*/  BRA `(.L_x_85) ;  /* 0xfffffffc00e87947 */ /* 0x000fea000383ffff */
.L_x_74:
[----:B------:R-:W-:-:S06]  /*4c60*/  UISETP.GE.AND UP0, UPT, UR17, 0x4, UPT ;  /* 0x000000041100788c */ /* 0x000fcc000bf06270 */
[----:B------:R-:W-:-:S13]  /*4c70*/  PLOP3.LUT P0, PT, PT, PT, UP0, 0x80, 0x8 ;  /* 0x000000000008781c */ /* 0x000fda0003f0f008 */
[----:B-1----:R-:W-:Y:S05]  /*4c80*/  @!P0 EXIT ;  /* 0x000000000000894d */ /* 0x002fea0003800000 */
[----:B------:R-:W1:Y:S08]  /*4c90*/  S2UR UR4, SR_CgaCtaId ;  /* 0x00000000000479c3 */ /* 0x000e700000008800 */
[----:B------:R-:W-:Y:S01]  /*4ca0*/  BAR.SYNC.DEFER_BLOCKING 0x6, 0xa0 ;  /* 0x0182800000007b1d */ /* 0x000fe20000010000 */
[C---:B------:R-:W-:Y:S01]  /*4cb0*/  IMAD.SHL.U32 R7, R93.reuse, 0x40, RZ ;  /* 0x000000405d077824 */ /* 0x040fe200078e00ff */
[C---:B------:R-:W-:Y:S01]  /*4cc0*/  LOP3.LUT R95, R93.reuse, 0x60, RZ, 0xc0, !PT ;  /* 0x000000605d5f7812 */ /* 0x040fe200078ec0ff */
[----:B------:R-:W-:-:S02]  /*4cd0*/  IMAD.SHL.U32 R4, R93, 0x20, RZ ;  /* 0x000000205d047824 */ /* 0x000fc400078e00ff */
[----:B------:R-:W-:Y:S02]  /*4ce0*/  HFMA2 R36, -RZ, RZ, 0, 0 ;  /* 0x00000000ff247431 */ /* 0x000fe400000001ff */
[----:B------:R-:W-:Y:S01]  /*4cf0*/  IMAD.SHL.U32 R6, R93, 0x2, RZ ;  /* 0x000000025d067824 */ /* 0x000fe200078e00ff */
[----:B------:R-:W-:Y:S01]  /*4d00*/  UMOV UR44, 0x400 ;  /* 0x00000400002c7882 */ /* 0x000fe20000000000 */
[----:B------:R-:W2:Y:S01]  /*4d10*/  LDC.64 R82, c[0x0][0x8b0] ;  /* 0x00022c00ff527b82 */ /* 0x000ea20000000a00 */
[----:B------:R-:W-:Y:S01]  /*4d20*/  LOP3.LUT R5, R7, 0x180, RZ, 0xc0, !PT ;  /* 0x0000018007057812 */ /* 0x000fe200078ec0ff */
[----:B------:R-:W-:Y:S01]  /*4d30*/  IMAD.U32 R37, R93, 0x10000, RZ ;  /* 0x000100005d257824 */ /* 0x000fe200078e00ff */
[----:B------:R-:W-:Y:S01]  /*4d40*/  LOP3.LUT R4, R4, 0xc00, RZ, 0xc0, !PT ;  /* 0x00000c0004047812 */ /* 0x000fe200078ec0ff */
[----:B------:R-:W-:Y:S01]  /*4d50*/  IMAD.MOV.U32 R92, RZ, RZ, RZ ;  /* 0x000000ffff5c7224 */ /* 0x000fe200078e00ff */
[----:B------:R-:W-:Y:S01]  /*4d60*/  LOP3.LUT R6, R5, 0x20, R6, 0xf8, !PT ;  /* 0x0000002005067812 */ /* 0x000fe200078ef806 */
[----:B------:R-:W-:Y:S01]  /*4d70*/  IMAD.SHL.U32 R5, R93, 0x8, RZ ;  /* 0x000000085d057824 */ /* 0x000fe200078e00ff */
[----:B------:R-:W-:Y:S01]  /*4d80*/  LOP3.LUT R4, R4, 0x40, R7, 0xf8, !PT ;  /* 0x0000004004047812 */ /* 0x000fe200078ef807 */
[----:B------:R-:W3:Y:S01]  /*4d90*/  LDC.64 R80, c[0x0][0x8a8] ;  /* 0x00022a00ff507b82 */ /* 0x000ee20000000a00 */
[----:B------:R-:W-:Y:S01]  /*4da0*/  LOP3.LUT R37, R37, 0x600000, RZ, 0xc0, !PT ;  /* 0x0060000025257812 */ /* 0x000fe200078ec0ff */
[----:B------:R-:W-:Y:S01]  /*4db0*/  IMAD.MOV.U32 R87, RZ, RZ, RZ ;  /* 0x000000ffff577224 */ /* 0x000fe200078e00ff */
[----:B------:R-:W-:-:S02]  /*4dc0*/  LOP3.LUT R5, R6, 0x30, R5, 0x78, !PT ;  /* 0x0000003006057812 */ /* 0x000fc400078e7805 */
[----:B------:R-:W-:Y:S02]  /*4dd0*/  CS2R R90, SRZ ;  /* 0x00000000005a7805 */ /* 0x000fe4000001ff00 */
[----:B------:R-:W-:Y:S01]  /*4de0*/  LOP3.LUT R4, R4, 0x200, R7, 0xf8, !PT ;  /* 0x0000020004047812 */ /* 0x000fe200078ef807 */
[----:B------:R-:W-:Y:S01]  /*4df0*/  IMAD.MOV.U32 R89, RZ, RZ, RZ ;  /* 0x000000ffff597224 */ /* 0x000fe200078e00ff */
[----:B------:R-:W-:Y:S01]  /*4e00*/  LOP3.LUT R93, R93, 0x2, RZ, 0xc0, !PT ;  /* 0x000000025d5d7812 */ /* 0x000fe200078ec0ff */
[----:B-1----:R-:W-:Y:S01]  /*4e10*/  ULEA UR44, UR4, UR44, 0x18 ;  /* 0x0000002c042c7291 */ /* 0x002fe2000f8ec0ff */
[----:B------:R-:W-:Y:S01]  /*4e20*/  LOP3.LUT R71, R4, R5, RZ, 0xfc, !PT ;  /* 0x0000000504477212 */ /* 0x000fe200078efcff */
[----:B------:R-:W1:Y:S01]  /*4e30*/  LDCU UR57, c[0x0][0x370] ;  /* 0x00006e00ff3977ac */ /* 0x000e620008000800 */
[----:B------:R-:W-:Y:S01]  /*4e40*/  IADD3 R88, PT, PT, -R93, RZ, RZ ;  /* 0x000000ff5d587210 */ /* 0x000fe20007ffe1ff */
[----:B------:R-:W-:Y:S01]  /*4e50*/  UIADD3 UR4, UPT, UPT, UR44, 0x2200, URZ ;  /* 0x000022002c047890 */ /* 0x000fe2000fffe0ff */
[----:B------:R-:W4:Y:S04]  /*4e60*/  LDCU UR43, c[0x0][0xb0c] ;  /* 0x00016180ff2b77ac */ /* 0x000f280008000800 */
[----:B------:R-:W1:Y:S01]  /*4e70*/  LDS R0, [UR44+0x120] ;  /* 0x0001202cff007984 */ /* 0x000e620008000800 */
[----:B------:R-:W-:Y:S01]  /*4e80*/  IMAD.U32 R94, RZ, RZ, UR4 ;  /* 0x00000004ff5e7e24 */ /* 0x000fe2000f8e00ff */
[----:B------:R-:W1:Y:S01]  /*4e90*/  LDCU UR39, c[0x0][0xb30] ;  /* 0x00016600ff2777ac */ /* 0x000e620008000800 */
[----:B------:R-:W1:Y:S01]  /*4ea0*/  LDCU.64 UR46, c[0x0][0x888] ;  /* 0x00011100ff2e77ac */ /* 0x000e620008000a00 */
[----:B------:R-:W1:Y:S01]  /*4eb0*/  LDCU.64 UR40, c[0x0][0xb28] ;  /* 0x00016500ff2877ac */ /* 0x000e620008000a00 */
[----:B------:R-:W1:Y:S01]  /*4ec0*/  LDCU.64 UR60, c[0x0][0x890] ;  /* 0x00011200ff3c77ac */ /* 0x000e620008000a00 */
[----:B------:R-:W1:Y:S01]  /*4ed0*/  LDCU.128 UR52, c[0x0][0xb10] ;  /* 0x00016200ff3477ac */ /* 0x000e620008000c00 */
[----:B------:R-:W1:Y:S01]  /*4ee0*/  LDCU UR56, c[0x0][0x374] ;  /* 0x00006e80ff3877ac */ /* 0x000e620008000800 */
[----:B------:R-:W-:Y:S01]  /*4ef0*/  UIADD3 UR63, UPT, UPT, UR44, 0x200, URZ ;  /* 0x000002002c3f7890 */ /* 0x000fe2000fffe0ff */
[----:B-1234-:R-:W-:-:S11]  /*4f00*/  IMAD.IADD R37, R0, 0x1, R37 ;  /* 0x0000000100257824 */ /* 0x01efd600078e0225 */
.L_x_111:
[----:B------:R-:W-:Y:S02]  /*4f10*/  LEA R3, R87, UR44, 0x3 ;  /* 0x0000002c57037c11 */ /* 0x000fe4000f8e18ff */
[----:B------:R-:W-:Y:S02]  /*4f20*/  SHF.L.U32 R0, R91, 0x1f, RZ ;  /* 0x0000001f5b007819 */ /* 0x000fe400000006ff */
[----:B------:R-:W-:Y:S02]  /*4f30*/  LEA R5, R87, UR44, 0x4 ;  /* 0x0000002c57057c11 */ /* 0x000fe4000f8e20ff */
[----:B-1----:R-:W1:Y:S02]  /*4f40*/  SYNCS.PHASECHK.TRANS64.TRYWAIT P0, [R3+URZ+0x70], R0 ;  /* 0x00007000030075a7 */ /* 0x002e6400080011ff */
[----:B-1----:R-:W-:Y:S05]  /*4f50*/  @!P0 BRA `(.L_x_86) ;  /* 0x0000003000688947 */ /* 0x002fea0003800000 */
.L_x_147:
        /* <DEDUP_REMOVED lines=11> */
[----:B------:R-:W-:Y:S01]  /*5010*/  PLOP3.LUT P0, PT, PT, PT, UP1, 0x80, 0x8 ;  /* 0x000000000008781c */ /* 0x000fe20003f0f018 */
[----:B------:R-:W-:Y:S11]  /*5020*/  UP2UR UR45, UPR, URZ, 0x2 ;  /* 0x00000002ff2d7883 */ /* 0x000ff60008000000 */
[----:B------:R-:W-:Y:S01]  /*5030*/  @!UPT UIADD3 URZ, UPT, UPT, URZ, URZ, URZ ;  /* 0x000000fffffff290 */ /* 0x000fe2000fffe0ff */
[----:B-1----:R-:W-:Y:S02]  /*5040*/  @P0 SHF.R.U32.HI R0, RZ, 0x10, R5 ;  /* 0x00000010ff000819 */ /* 0x002fe40000011605 */
        /* <DEDUP_REMOVED lines=12> */
[----:B------:R-:W2:Y:S01]  /*5110*/  LDCU UR12, c[0x0][0xb20] ;  /* 0x00016400ff0c77ac */ /* 0x000ea20008000800 */
[----:B------:R-:W-:Y:S02]  /*5120*/  UIMAD.WIDE.U32 UR4, UR56, UR55, URZ ;  /* 0x00000037380472a5 */ /* 0x000fe4000f8e00ff */
[----:B------:R-:W-:Y:S02]  /*5130*/  UIMAD.WIDE.U32 UR6, UR57, UR52, URZ ;  /* 0x00000034390672a5 */ /* 0x000fe4000f8e00ff */
[----:B------:R-:W-:Y:S02]  /*5140*/  UISETP.NE.AND UP0, UPT, UR54, 0x1, UPT ;  /* 0x000000013600788c */ /* 0x000fe4000bf05270 */
[----:B------:R-:W-:Y:S02]  /*5150*/  UIMAD.WIDE.U32 UR8, UR37, UR55, URZ ;  /* 0x00000037250872a5 */ /* 0x000fe4000f8e00ff */
[----:B------:R-:W-:Y:S02]  /*5160*/  UIMAD.WIDE.U32 UR10, UR38, UR52, URZ ;  /* 0x00000034260a72a5 */ /* 0x000fe4000f8e00ff */
[----:B------:R-:W-:Y:S02]  /*5170*/  UISETP.NE.AND UP1, UPT, UR43, 0x1, UPT ;  /* 0x000000012b00788c */ /* 0x000fe4000bf25270 */
[----:B------:R-:W-:Y:S01]  /*5180*/  UISETP.NE.AND UP2, UPT, UR42, 0x1, UPT ;  /* 0x000000012a00788c */ /* 0x000fe2000bf45270 */
[----:B------:R-:W-:Y:S02]  /*5190*/  UMOV UR4, UR5 ;  /* 0x0000000500047c82 */ /* 0x000fe40008000000 */
[----:B--2---:R-:W-:Y:S03]  /*51a0*/  USHF.R.U32.HI UR5, URZ, UR12, UR4 ;  /* 0x0000000cff057299 */ /* 0x004fe60008011604 */
[----:B------:R-:W-:Y:S02]  /*51b0*/  UMOV UR4, UR7 ;  /* 0x0000000700047c82 */ /* 0x000fe40008000000 */
[----:B------:R-:W-:Y:S02]  /*51c0*/  USHF.R.U32.HI UR7, URZ, UR53, UR4 ;  /* 0x00000035ff077299 */ /* 0x000fe40008011604 */
[----:B------:R-:W-:Y:S02]  /*51d0*/  USEL UR4, UR56, UR5, !UP0 ;  /* 0x0000000538047287 */ /* 0x000fe4000c000000 */
[----:B------:R-:W-:Y:S01]  /*51e0*/  USEL UR7, UR57, UR7, !UP1 ;  /* 0x0000000739077287 */ /* 0x000fe2000c800000 */
[----:B------:R-:W-:Y:S01]  /*51f0*/  UMOV UR5, UR9 ;  /* 0x0000000900057c82 */ /* 0x000fe20008000000 */
[----:B------:R-:W-:Y:S02]  /*5200*/  UIMAD.WIDE.U32 UR8, UR4, UR40, URZ ;  /* 0x00000028040872a5 */ /* 0x000fe4000f8e00ff */
[----:B------:R-:W-:Y:S03]  /*5210*/  USHF.R.U32.HI UR6, URZ, UR12, UR5 ;  /* 0x0000000cff067299 */ /* 0x000fe60008011605 */
[----:B------:R-:W-:Y:S01]  /*5220*/  UMOV UR5, UR11 ;  /* 0x0000000b00057c82 */ /* 0x000fe20008000000 */
[----:B------:R-:W-:Y:S02]  /*5230*/  UIMAD.WIDE.U32 UR10, UR7, UR40, URZ ;  /* 0x00000028070a72a5 */ /* 0x000fe4000f8e00ff */
[----:B------:R-:W-:Y:S02]  /*5240*/  USHF.R.U32.HI UR12, URZ, UR53, UR5 ;  /* 0x00000035ff0c7299 */ /* 0x000fe40008011605 */
[----:B------:R-:W-:Y:S01]  /*5250*/  USEL UR6, UR37, UR6, !UP0 ;  /* 0x0000000625067287 */ /* 0x000fe2000c000000 */
[----:B------:R-:W-:Y:S02]  /*5260*/  UMOV UR5, UR9 ;  /* 0x0000000900057c82 */ /* 0x000fe40008000000 */
[----:B------:R-:W-:Y:S01]  /*5270*/  UMOV UR10, UR11 ;  /* 0x0000000b000a7c82 */ /* 0x000fe20008000000 */
[----:B------:R-:W-:Y:S02]  /*5280*/  @UP2 USHF.R.U32.HI UR4, URZ, UR41, UR5 ;  /* 0x00000029ff042299 */ /* 0x000fe40008011605 */
[----:B------:R-:W-:Y:S02]  /*5290*/  @UP2 USHF.R.U32.HI UR7, URZ, UR41, UR10 ;  /* 0x00000029ff072299 */ /* 0x000fe4000801160a */
[----:B------:R-:W-:Y:S02]  /*52a0*/  UIMAD UR4, UR42, UR4, URZ ;  /* 0x000000042a0472a4 */ /* 0x000fe4000f8e02ff */
[----:B------:R-:W-:Y:S02]  /*52b0*/  UIMAD.WIDE.U32 UR10, UR6, UR40, URZ ;  /* 0x00000028060a72a5 */ /* 0x000fe4000f8e00ff */
[----:B------:R-:W-:Y:S02]  /*52c0*/  USEL UR5, UR38, UR12, !UP1 ;  /* 0x0000000c26057287 */ /* 0x000fe4000c800000 */
[----:B------:R-:W-:Y:S02]  /*52d0*/  UIMAD UR8, UR42, UR7, URZ ;  /* 0x000000072a0872a4 */ /* 0x000fe4000f8e02ff */
[----:B------:R-:W-:Y:S03]  /*52e0*/  UISETP.GE.AND UP0, UPT, UR6, UR4, UPT ;  /* 0x000000040600728c */ /* 0x000fe6000bf06270 */
[----:B------:R-:W-:Y:S01]  /*52f0*/  UMOV UR4, UR11 ;  /* 0x0000000b00047c82 */ /* 0x000fe20008000000 */
[----:B------:R-:W-:Y:S02]  /*5300*/  UISETP.GE.OR UP0, UPT, UR5, UR8, UP0 ;  /* 0x000000080500728c */ /* 0x000fe40008706670 */
[----:B------:R-:W-:Y:S02]  /*5310*/  USHF.R.U32.HI UR4, URZ, UR41, UR4 ;  /* 0x00000029ff047299 */ /* 0x000fe40008011604 */
[----:B------:R-:W-:Y:S02]  /*5320*/  UIMAD.WIDE.U32 UR8, UR5, UR40, URZ ;  /* 0x00000028050872a5 */ /* 0x000fe4000f8e00ff */
[----:B------:R-:W-:Y:S02]  /*5330*/  USEL UR11, UR6, UR4, !UP2 ;  /* 0x00000004060b7287 */ /* 0x000fe4000d000000 */
[----:B------:R-:W-:Y:S02]  /*5340*/  UIADD3 UR8, UPT, UPT, -UR5, URZ, URZ ;  /* 0x000000ff05087290 */ /* 0x000fe4000fffe1ff */
[----:B------:R-:W-:Y:S01]  /*5350*/  UIADD3 UR10, UPT, UPT, -UR11, URZ, URZ ;  /* 0x000000ff0b0a7290 */ /* 0x000fe2000fffe1ff */
[----:B------:R-:W-:Y:S01]  /*5360*/  @!UP0 UMOV UR4, UR9 ;  /* 0x0000000900048c82 */ /* 0x000fe20008000000 */
[----:B------:R-:W-:Y:S02]  /*5370*/  UIADD3 UR9, UPT, UPT, -UR6, URZ, URZ ;  /* 0x000000ff06097290 */ /* 0x000fe4000fffe1ff */
[----:B------:R-:W-:Y:S02]  /*5380*/  @!UP0 USHF.R.U32.HI UR4, URZ, UR41, UR4 ;  /* 0x00000029ff048299 */ /* 0x000fe40008011604 */
[----:B------:R-:W-:Y:S02]  /*5390*/  UIMAD UR10, UR42, UR10, UR6 ;  /* 0x0000000a2a0a72a4 */ /* 0x000fe4000f8e0206 */
[----:B------:R-:W-:Y:S04]  /*53a0*/  @!UP0 USEL UR4, UR5, UR4, !UP2 ;  /* 0x0000000405048287 */ /* 0x000fe8000d000000 */
[----:B------:R-:W-:Y:S02]  /*53b0*/  @!UP0 UIMAD UR10, UR7, UR10, UR4 ;  /* 0x0000000a070a82a4 */ /* 0x000fe4000f8e0204 */
[----:B------:R-:W-:Y:S02]  /*53c0*/  @!UP0 UIADD3 UR11, UPT, UPT, UR11, -UR4, URZ ;  /* 0x800000040b0b8290 */ /* 0x000fe4000fffe0ff */
[----:B------:R-:W-:Y:S02]  /*53d0*/  UIMAD UR7, UR43, UR8, UR38 ;  /* 0x000000082b0772a4 */ /* 0x000fe4000f8e0226 */
[----:B------:R-:W-:Y:S02]  /*53e0*/  @!UP0 UIMAD UR6, UR11, UR42, UR5 ;  /* 0x0000002a0b0682a4 */ /* 0x000fe4000f8e0205 */
[----:B------:R-:W-:Y:S01]  /*53f0*/  UIMAD UR4, UR54, UR9, UR37 ;  /* 0x00000009360472a4 */ /* 0x000fe2000f8e0225 */
[----:B------:R-:W-:Y:S02]  /*5400*/  @!UP0 UMOV UR5, UR10 ;  /* 0x0000000a00058c82 */ /* 0x000fe40008000000 */
[----:B------:R-:W-:Y:S02]  /*5410*/  UIMAD UR38, UR5, UR43, UR7 ;  /* 0x0000002b052672a4 */ /* 0x000fe4000f8e0207 */
[----:B------:R-:W-:Y:S11]  /*5420*/  UIMAD UR37, UR6, UR54, UR4 ;  /* 0x00000036062572a4 */ /* 0x000ff6000f8e0204 */
[----:B------:R-:W-:Y:S01]  /*5430*/  @!UPT UIADD3 URZ, UPT, UPT, URZ, URZ, URZ ;  /* 0x000000fffffff290 */ /* 0x000fe2000fffe0ff */
.L_x_87:
[----:B------:R-:W-:Y:S01]  /*5440*/  UISETP.NE.AND UP0, UPT, UR39, 0x1, UPT ;  /* 0x000000012700788c */ /* 0x000fe2000bf05270 */
[----:B------:R-:W-:Y:S01]  /*5450*/  IADD3 R87, PT, PT, R87, 0x1, RZ ;  /* 0x0000000157577810 */ /* 0x000fe20007ffe0ff */
[----:B------:R-:W-:Y:S02]  /*5460*/  USHF.L.U32 UR50, UR16, 0x6, URZ ;  /* 0x0000000610327899 */ /* 0x000fe400080006ff */
[----:B------:R-:W-:Y:S07]  /*5470*/  USHF.L.U32 UR49, UR20, 0x7, URZ ;  /* 0x0000000714317899 */ /* 0x000fee00080006ff */
[----:B------:R-:W2:Y:S01]  /*5480*/  @!UP0 LDCU.128 UR12, c[0x0][0xb10] ;  /* 0x00016200ff0c87ac */ /* 0x000ea20008000c00 */
[----:B------:R-:W3:Y:S01]  /*5490*/  @!UP0 LDCU UR5, c[0x0][0xb0c] ;  /* 0x00016180ff0587ac */ /* 0x000ee20008000800 */
[----:B------:R-:W4:Y:S01]  /*54a0*/  @!UP0 LDCU UR10, c[0x0][0xb20] ;  /* 0x00016400ff0a87ac */ /* 0x000f220008000800 */
[----:B--2---:R-:W-:Y:S02]  /*54b0*/  UIMAD.WIDE.U32 UR8, UR38, UR12, URZ ;  /* 0x0000000c260872a5 */ /* 0x004fe4000f8e00ff */
[----:B------:R-:W-:Y:S02]  /*54c0*/  UIMAD.WIDE.U32 UR6, UR37, UR15, URZ ;  /* 0x0000000f250672a5 */ /* 0x000fe4000f8e00ff */
[----:B------:R-:W-:Y:S03]  /*54d0*/  @!UP0 UISETP.NE.AND UP1, UPT, UR14, 0x1, UPT ;  /* 0x000000010e00888c */ /* 0x000fe6000bf25270 */
[----:B------:R-:W-:Y:S01]  /*54e0*/  @!UP0 UMOV UR4, UR9 ;  /* 0x0000000900048c82 */ /* 0x000fe20008000000 */
[----:B---3--:R-:W-:Y:S02]  /*54f0*/  @!UP0 UISETP.NE.AND UP2, UPT, UR5, 0x1, UPT ;  /* 0x000000010500888c */ /* 0x008fe4000bf45270 */
[----:B------:R-:W-:Y:S01]  /*5500*/  @!UP0 USHF.R.U32.HI UR4, URZ, UR13, UR4 ;  /* 0x0000000dff048299 */ /* 0x000fe20008011604 */
[----:B------:R-:W-:Y:S02]  /*5510*/  @!UP0 UMOV UR6, UR7 ;  /* 0x0000000700068c82 */ /* 0x000fe40008000000 */
[----:B----4-:R-:W-:Y:S02]  /*5520*/  @!UP0 USHF.R.U32.HI UR6, URZ, UR10, UR6 ;  /* 0x0000000aff068299 */ /* 0x010fe40008011606 */
[----:B------:R-:W-:Y:S02]  /*5530*/  @!UP0 USEL UR7, UR38, UR4, !UP2 ;  /* 0x0000000426078287 */ /* 0x000fe4000d000000 */
[----:B------:R-:W-:Y:S04]  /*5540*/  @!UP0 USEL UR6, UR37, UR6, !UP1 ;  /* 0x0000000625068287 */ /* 0x000fe8000c800000 */
[----:B------:R-:W-:Y:S02]  /*5550*/  @!UP0 UIADD3 UR4, UPT, UPT, -UR7, UR6, URZ ;  /* 0x0000000607048290 */ /* 0x000fe4000fffe1ff */
[----:B------:R-:W-:Y:S02]  /*5560*/  @!UP0 UIADD3 UR6, UPT, UPT, UR7, -UR6, URZ ;  /* 0x8000000607068290 */ /* 0x000fe4000fffe0ff */
[----:B------:R-:W-:Y:S02]  /*5570*/  @!UP0 UIMAD UR38, UR4, UR5, UR38 ;  /* 0x00000005042682a4 */ /* 0x000fe4000f8e0226 */
[----:B------:R-:W-:Y:S02]  /*5580*/  @!UP0 UIMAD UR37, UR6, UR14, UR37 ;  /* 0x0000000e062582a4 */ /* 0x000fe4000f8e0225 */
[----:B------:R-:W-:Y:S09]  /*5590*/  ULOP3.LUT UP0, URZ, UR63, 0x1b0, URZ, 0xc0, !UPT ;  /* 0x000001b03fff7892 */ /* 0x000ff2000f80c0ff */
[----:B------:R-:W-:Y:S05]  /*55a0*/  BRA.U !UP0, `(.L_x_88) ;  /* 0x0000000108407547 */ /* 0x000fea000b800000 */
[----:B------:R-:W2:Y:S01]  /*55b0*/  LDCU.64 UR8, c[0x4][0x80] ;  /* 0x01001000ff0877ac */ /* 0x000ea20008000a00 */
[----:B------:R-:W-:Y:S01]  /*55c0*/  MOV R3, 0x0 ;  /* 0x0000000000037802 */ /* 0x000fe20000000f00 */
[----:B------:R-:W-:Y:S02]  /*55d0*/  HFMA2 R12, -RZ, RZ, 0, 5.9604644775390625e-08 ;  /* 0x00000001ff0c7431 */ /* 0x000fe400000001ff */
[----:B------:R-:W-:Y:S02]  /*55e0*/  IMAD.MOV.U32 R8, RZ, RZ, 0x70 ;  /* 0x00000070ff087424 */ /* 0x000fe400078e00ff */
[----:B------:R-:W-:Y:S01]  /*55f0*/  IMAD.MOV.U32 R13, RZ, RZ, RZ ;  /* 0x000000ffff0d7224 */ /* 0x000fe200078e00ff */
[----:B------:R-:W3:Y:S01]  /*5600*/  LDCU.64 UR6, c[0x4][0x88] ;  /* 0x01001100ff0677ac */ /* 0x000ee20008000a00 */
[----:B------:R-:W4:Y:S01]  /*5610*/  LDC.64 R2, c[0x4][R3] ;  /* 0x0100000003027b82 */ /* 0x000f220000000a00 */
[----:B------:R-:W1:Y:S01]  /*5620*/  LDCU.64 UR4, c[0x4][0x8] ;  /* 0x01000100ff0477ac */ /* 0x000e620008000a00 */
[----:B--2---:R-:W-:Y:S01]  /*5630*/  MOV R5, UR9 ;  /* 0x0000000900057c02 */ /* 0x004fe20008000f00 */
[----:B------:R-:W-:Y:S01]  /*5640*/  IMAD.U32 R4, RZ, RZ, UR8 ;  /* 0x00000008ff047e24 */ /* 0x000fe2000f8e00ff */
[----:B---3--:R-:W-:Y:S01]  /*5650*/  MOV R7, UR7 ;  /* 0x0000000700077c02 */ /* 0x008fe20008000f00 */
[----:B------:R-:W-:Y:S01]  /*5660*/  IMAD.U32 R6, RZ, RZ, UR6 ;  /* 0x00000006ff067e24 */ /* 0x000fe2000f8e00ff */
[----:B-1----:R-:W-:Y:S01]  /*5670*/  MOV R11, UR5 ;  /* 0x00000005000b7c02 */ /* 0x002fe20008000f00 */
[----:B------:R-:W-:Y:S02]  /*5680*/  IMAD.U32 R10, RZ, RZ, UR4 ;  /* 0x00000004ff0a7e24 */ /* 0x000fe4000f8e00ff */
[----:B------:R-:W-:Y:S07]  /*5690*/  LEPC R20, `(.L_x_88) ;  /* 0x000000001014794e */ /* 0x000fee0000000000 */
[----:B----45:R-:W-:Y:S05]  /*56a0*/  CALL.ABS.NOINC R2 ;  /* 0x0000000002007343 */ /* 0x030fea0003c00000 */
.L_x_88:
[----:B------:R-:W-:Y:S01]  /*56b0*/  LOP3.LUT P0, RZ, R94, 0x1b0, RZ, 0xc0, !PT ;  /* 0x000001b05eff7812 */ /* 0x000fe2000780c0ff */
[----:B------:R-:W-:Y:S11]  /*56c0*/  BSSY.RECONVERGENT B6, `(.L_x_89) ;  /* 0x0000013000067945 */ /* 0x000ff60003800200 */
[----:B------:R-:W-:Y:S01]  /*56d0*/  @!UPT UIADD3 URZ, UPT, UPT, URZ, URZ, URZ ;  /* 0x000000fffffff290 */ /* 0x000fe2000fffe0ff */
[----:B------:R-:W-:Y:S05]  /*56e0*/  @!P0 BRA `(.L_x_90) ;  /* 0x0000000000408947 */ /* 0x000fea0003800000 */
        /* <DEDUP_REMOVED lines=16> */
.L_x_90:
[----:B------:R-:W-:Y:S05]  /*57f0*/  BSYNC.RECONVERGENT B6 ;  /* 0x0000000000067941 */ /* 0x000fea0003800200 */
.L_x_89:
[----:B------:R-:W-:Y:S01]  /*5800*/  R2UR UR4, R86 ;  /* 0x00000000560472ca */ /* 0x000fe200000e0000 */
[----:B------:R-:W-:Y:S01]  /*5810*/  UISETP.NE.U32.AND UP0, UPT, UR60, URZ, UPT ;  /* 0x000000ff3c00728c */ /* 0x000fe2000bf05070 */
[----:B------:R-:W-:Y:S02]  /*5820*/  ISETP.NE.U32.AND P4, PT, R82, RZ, PT ;  /* 0x000000ff5200720c */ /* 0x000fe40003f85070 */
[----:B------:R-:W-:Y:S01]  /*5830*/  ISETP.NE.U32.AND P2, PT, RZ, UR46, PT ;  /* 0x0000002eff007c0c */ /* 0x000fe2000bf45070 */
[----:B------:R-:W-:Y:S01]  /*5840*/  UISETP.NE.AND.EX UP1, UPT, UR61, URZ, UPT, UP0 ;  /* 0x000000ff3d00728c */ /* 0x000fe2000bf25300 */
[----:B------:R-:W-:Y:S01]  /*5850*/  ISETP.NE.AND.EX P4, PT, R83, RZ, PT, P4 ;  /* 0x000000ff5300720c */ /* 0x000fe20003f85340 */
[----:B------:R-:W-:Y:S01]  /*5860*/  UPLOP3.LUT UP0, UPT, UPT, UPT, UPT, 0x40, 0x4 ;  /* 0x000000000004789c */ /* 0x000fe20003f0e870 */
[----:B------:R-:W-:Y:S05]  /*5870*/  ISETP.NE.AND.EX P2, PT, RZ, UR47, PT, P2 ;  /* 0x0000002fff007c0c */ /* 0x000fea000bf45320 */
[----:B------:R-:W-:Y:S06]  /*5880*/  UISETP.NE.AND UP2, UPT, UR4, URZ, UPT ;  /* 0x000000ff0400728c */ /* 0x000fec000bf45270 */
[----:B------:R-:W-:Y:S05]  /*5890*/  PLOP3.LUT P1, PT, PT, PT, UP2, 0x80, 0x8 ;  /* 0x000000000008781c */ /* 0x000fea0003f2f028 */
[----:B------:R-:W-:Y:S06]  /*58a0*/  @UP2 UPLOP3.LUT UP0, UPT, UPT, UPT, UP1, 0x80, 0x8 ;  /* 0x000000000008289c */ /* 0x000fec0003f0f010 */
[----:B------:R-:W-:Y:S01]  /*58b0*/  PLOP3.LUT P0, PT, PT, PT, UP0, 0x80, 0x8 ;  /* 0x000000000008781c */ /* 0x000fe20003f0f008 */
[----:B------:R-:W-:Y:S01]  /*58c0*/  @!UPT UIADD3 URZ, UPT, UPT, URZ, URZ, URZ ;  /* 0x000000fffffff290 */ /* 0x000fe2000fffe0ff */
[----:B------:R-:W-:Y:S11]  /*58d0*/  BRA.U !UP1, `(.L_x_91) ;  /* 0x00000001093c7547 */ /* 0x000ff6000b800000 */
[----:B------:R-:W-:Y:S01]  /*58e0*/  UISETP.NE.U32.AND UP0, UPT, UR46, URZ, UPT ;  /* 0x000000ff2e00728c */ /* 0x000fe2000bf05070 */
[----:B-1----:R-:W-:Y:S01]  /*58f0*/  HFMA2 R0, -RZ, RZ, 0, 5.9604644775390625e-08 ;  /* 0x00000001ff007431 */ /* 0x002fe200000001ff */
[----:B------:R-:W1:Y:S01]  /*5900*/  LDCU.64 UR8, c[0x0][0x358] ;  /* 0x00006b00ff0877ac */ /* 0x000e620008000a00 */
[----:B------:R-:W-:Y:S01]  /*5910*/  IMAD.MOV.U32 R84, RZ, RZ, 0x1 ;  /* 0x00000001ff547424 */ /* 0x000fe200078e00ff */
[----:B------:R-:W-:Y:S06]  /*5920*/  UISETP.NE.AND.EX UP0, UPT, UR47, URZ, UPT, UP0 ;  /* 0x000000ff2f00728c */ /* 0x000fec000bf05300 */
[----:B------:R-:W-:Y:S05]  /*5930*/  PLOP3.LUT P3, PT, PT, PT, UP0, 0x80, 0x8 ;  /* 0x000000000008781c */ /* 0x000fea0003f6f008 */
[----:B------:R-:W2:Y:S01]  /*5940*/  @UP0 LDCU.64 UR4, c[0x0][0x888] ;  /* 0x00011100ff0407ac */ /* 0x000ea20008000a00 */
[----:B------:R-:W-:Y:S07]  /*5950*/  @UP0 UIMAD UR6, UR36, UR60, URZ ;  /* 0x0000003c240602a4 */ /* 0x000fee000f8e02ff */
[----:B------:R-:W-:Y:S01]  /*5960*/  @!P3 PRMT R84, R0, 0x7610, R84 ;  /* 0x000076100054b816 */ /* 0x000fe20000000054 */
[----:B--2---:R-:W-:Y:S06]  /*5970*/  @UP0 UIMAD.WIDE UR4, UR6, 0x4, UR4 ;  /* 0x00000004060408a5 */ /* 0x004fec000f8e0204 */
[----:B------:R-:W-:Y:S01]  /*5980*/  IMAD.U32 R2, RZ, RZ, UR4 ;  /* 0x00000004ff027e24 */ /* 0x000fe2000f8e00ff */
[----:B------:R-:W-:Y:S04]  /*5990*/  MOV R3, UR5 ;  /* 0x0000000500037c02 */ /* 0x000fe80008000f00 */
[----:B------:R-:W2:Y:S01]  /*59a0*/  @!UP0 LDCU UR4, c[0x0][0x880] ;  /* 0x00011000ff0487ac */ /* 0x000ea20008000800 */
[----:B-1---5:R3:W5:Y:S02]  /*59b0*/  @P3 LDG.E R41, desc[UR8][R2.64] ;  /* 0x0000000802293981 */ /* 0x022764000c1e1900 */
[----:B--23--:R-:W-:Y:S02]  /*59c0*/  @!P3 IMAD.U32 R41, RZ, RZ, UR4 ;  /* 0x00000004ff29be24 */ /* 0x00cfe4000f8e00ff */
.L_x_91:
[----:B------:R-:W-:Y:S05]  /*59d0*/  @!P4 BRA `(.L_x_92) ;  /* 0x000000000024c947 */ /* 0x000fea0003800000 */
[----:B------:R-:W-:Y:S01]  /*59e0*/  ISETP.NE.U32.AND P3, PT, R80, RZ, PT ;  /* 0x000000ff5000720c */ /* 0x000fe20003f65070 */
[----:B------:R-:W2:Y:S03]  /*59f0*/  LDCU.64 UR4, c[0x0][0x358] ;  /* 0x00006b00ff0477ac */ /* 0x000ea60008000a00 */
[----:B------:R-:W-:Y:S11]  /*5a00*/  ISETP.NE.AND.EX P3, PT, R81, RZ, PT, P3 ;  /* 0x000000ff5100720c */ /* 0x000ff60003f65330 */
[----:B------:R-:W-:Y:S02]  /*5a10*/  @!UPT UIADD3 URZ, UPT, UPT, URZ, URZ, URZ ;  /* 0x000000fffffff290 */ /* 0x000fe4000fffe0ff */
[----:B------:R-:W3:Y:S01]  /*5a20*/  @P3 LDC.64 R2, c[0x0][0x8a8] ;  /* 0x00022a00ff023b82 */ /* 0x000ee20000000a00 */
[----:B-1----:R-:W-:Y:S04]  /*5a30*/  @P3 IMAD R0, R82, UR36, RZ ;  /* 0x0000002452003c24 */ /* 0x002fe8000f8e02ff */
[----:B---3--:R-:W-:Y:S05]  /*5a40*/  @P3 IMAD.WIDE R2, R0, 0x4, R2 ;  /* 0x0000000400023825 */ /* 0x008fea00078e0202 */
[----:B--2--5:R2:W5:Y:S02]  /*5a50*/  @P3 LDG.E R38, desc[UR4][R2.64] ;  /* 0x0000000402263981 */ /* 0x024564000c1e1900 */
[----:B--2---:R-:W3:Y:S02]  /*5a60*/  @!P3 LDC R38, c[0x0][0x8a0] ;  /* 0x00022800ff26bb82 */ /* 0x004ee40000000800 */
.L_x_92:
[----:B-----5:R-:W-:Y:S01]  /*5a70*/  FSETP.NEU.AND P4, PT, R41, RZ, PT ;  /* 0x000000ff2900720b */ /* 0x020fe20003f8d000 */
[----:B------:R-:W-:Y:S01]  /*5a80*/  BSSY B1, `(.L_x_93) ;  /* 0x0000042000017945 */ /* 0x000fe20003800000 */
[----:B------:R-:W-:Y:S01]  /*5a90*/  SEL R5, RZ, 0xffffffff, P2 ;  /* 0xffffffffff057807 */ /* 0x000fe20001000000 */
[----:B------:R-:W-:Y:S01]  /*5aa0*/  IMAD.MOV.U32 R102, RZ, RZ, 0x1 ;  /* 0x00000001ff667424 */ /* 0x000fe200078e00ff */
[----:B------:R-:W-:Y:S02]  /*5ab0*/  LOP3.LUT P3, RZ, R84, 0xff, RZ, 0xc0, !PT ;  /* 0x000000ff54ff7812 */ /* 0x000fe4000786c0ff */
[----:B------:R-:W-:Y:S02]  /*5ac0*/  CS2R R78, SRZ ;  /* 0x00000000004e7805 */ /* 0x000fe4000001ff00 */
[----:B------:R-:W-:Y:S02]  /*5ad0*/  @P1 SEL R4, RZ, 0xffffffff, P4 ;  /* 0xffffffffff041807 */ /* 0x000fe40002000000 */
[----:B------:R-:W-:Y:S02]  /*5ae0*/  CS2R R76, SRZ ;  /* 0x00000000004c7805 */ /* 0x000fe4000001ff00 */
[----:B------:R-:W-:Y:S02]  /*5af0*/  LEA R2, R90, UR44, 0x3 ;  /* 0x0000002c5a027c11 */ /* 0x000fe4000f8e18ff */
[----:B------:R-:W-:Y:S02]  /*5b00*/  CS2R R74, SRZ ;  /* 0x00000000004a7805 */ /* 0x000fe4000001ff00 */
[----:B------:R-:W-:Y:S02]  /*5b10*/  @P0 SEL R4, R5, R4, !P3 ;  /* 0x0000000405040207 */ /* 0x000fe40005800000 */
[----:B------:R-:W-:Y:S02]  /*5b20*/  CS2R R72, SRZ ;  /* 0x0000000000487805 */ /* 0x000fe4000001ff00 */
[----:B------:R-:W-:Y:S02]  /*5b30*/  LEA R100, R36, UR44, 0x3 ;  /* 0x0000002c24647c11 */ /* 0x000fe4000f8e18ff */
[----:B------:R-:W-:Y:S02]  /*5b40*/  @P1 LOP3.LUT R4, R4, 0x1, RZ, 0xc0, !PT ;  /* 0x0000000104041812 */ /* 0x000fe400078ec0ff */
[----:B------:R-:W-:Y:S02]  /*5b50*/  SHF.L.U32 R3, R92, 0x1f, RZ ;  /* 0x0000001f5c037819 */ /* 0x000fe400000006ff */
[----:B------:R-:W-:Y:S02]  /*5b60*/  ISETP.NE.U32.OR P6, PT, R4, 0x1, !P1 ;  /* 0x000000010400780c */ /* 0x000fe40004fc5470 */
[----:B------:R-:W-:Y:S02]  /*5b70*/  PLOP3.LUT P2, PT, PT, PT, UP1, 0x80, 0x8 ;  /* 0x000000000008781c */ /* 0x000fe40003f4f018 */
[C---:B------:R-:W-:Y:S02]  /*5b80*/  LEA.HI R39, R36.reuse, R36, RZ, 0x1 ;  /* 0x0000002424277211 */ /* 0x040fe400078f08ff */
[----:B------:R-:W-:Y:S02]  /*5b90*/  SEL R4, RZ, 0xffffffff, P4 ;  /* 0xffffffffff047807 */ /* 0x000fe40002000000 */
[----:B------:R-:W-:Y:S01]  /*5ba0*/  P2R R96, PR, RZ, 0x40 ;  /* 0x00000040ff607803 */ /* 0x000fe20000000000 */
[C---:B-1----:R-:W-:Y:S01]  /*5bb0*/  IMAD.SHL.U32 R0, R39.reuse, 0x40, RZ ;  /* 0x0000004027007824 */ /* 0x042fe200078e00ff */
[----:B------:R-:W-:Y:S03]  /*5bc0*/  LOP3.LUT R39, R39, 0xffe, RZ, 0xc0, !PT ;  /* 0x00000ffe27277812 */ /* 0x000fe600078ec0ff */
[----:B------:R-:W-:Y:S02]  /*5bd0*/  @P6 SHF.L.U32 R7, R89, 0x1f, RZ ;  /* 0x0000001f59076819 */ /* 0x000fe400000006ff */
[----:B------:R-:W-:Y:S01]  /*5be0*/  @P2 SEL R4, R5, R4, !P3 ;  /* 0x0000000405042207 */ /* 0x000fe20005800000 */
[----:B------:R-:W-:Y:S01]  /*5bf0*/  IMAD.IADD R39, R36, 0x1, -R39 ;  /* 0x0000000124277824 */ /* 0x000fe200078e0a27 */
[----:B------:R-:W1:Y:S01]  /*5c00*/  @P6 SYNCS.PHASECHK.TRANS64.TRYWAIT P1, [R2+URZ+0x40], R7 ;  /* 0x00004007020065a7 */ /* 0x000e6200080211ff */
[----:B------:R-:W-:Y:S02]  /*5c10*/  LOP3.LUT R0, R0, 0xffffff80, RZ, 0xc0, !PT ;  /* 0xffffff8000007812 */ /* 0x000fe400078ec0ff */
[----:B------:R-:W-:Y:S03]  /*5c20*/  LOP3.LUT R4, R4, 0x1, RZ, 0xc0, !PT ;  /* 0x0000000104047812 */ /* 0x000fe600078ec0ff */
[----:B------:R-:W-:Y:S01]  /*5c30*/  IMAD.IADD R0, R37, 0x1, R0 ;  /* 0x0000000125007824 */ /* 0x000fe200078e0200 */
[----:B------:R-:W-:Y:S03]  /*5c40*/  ISETP.NE.U32.AND P5, PT, R4, 0x1, PT ;  /* 0x000000010400780c */ /* 0x000fe60003fa5070 */
[----:B------:R-:W-:Y:S01]  /*5c50*/  IMAD R39, R39, 0x100000, R0 ;  /* 0x0010000027277824 */ /* 0x000fe200078e0200 */
[----:B------:R-:W-:Y:S01]  /*5c60*/  P2R R103, PR, RZ, 0x20 ;  /* 0x00000020ff677803 */ /* 0x000fe20000000000 */
[----:B------:R2:W4:Y:S01]  /*5c70*/  SYNCS.PHASECHK.TRANS64.TRYWAIT P0, [R100+URZ+0x90], R3 ;  /* 0x00009003640075a7 */ /* 0x00052200080011ff */
[----:B-1----:R-:W-:Y:S01]  /*5c80*/  @P6 SEL R102, RZ, 0x1, !P1 ;  /* 0x00000001ff666807 */ /* 0x002fe20004800000 */
[----:B--2---:R-:W-:Y:S06]  /*5c90*/  @!P6 BRA `(.L_x_94) ;  /* 0x000000000080e947 */ /* 0x004fec0003800000 */
[----:B------:R-:W-:Y:S01]  /*5ca0*/  @P5 IMAD R6, R90, 0x1000, R71 ;  /* 0x000010005a065824 */ /* 0x000fe200078e0247 */
[----:B------:R-:W1:Y:S01]  /*5cb0*/  S2R R0, SR_CgaCtaId ;  /* 0x0000000000007919 */ /* 0x000e620000008800 */
[----:B------:R-:W-:Y:S01]  /*5cc0*/  ISETP.NE.AND P1, PT, R102, RZ, PT ;  /* 0x000000ff6600720c */ /* 0x000fe20003f25270 */
[----:B------:R-:W-:Y:S01]  /*5cd0*/  BSSY B0, `(.L_x_95) ;  /* 0x000000b000007945 */ /* 0x000fe20003800000 */
[----:B------:R-:W-:Y:S01]  /*5ce0*/  @P5 VIADD R4, R6, UR44 ;  /* 0x0000002c06045c36 */ /* 0x000fe20008000000 */
[----:B------:R-:W-:Y:S02]  /*5cf0*/  CS2R R74, SRZ ;  /* 0x00000000004a7805 */ /* 0x000fe4000001ff00 */
[----:B------:R-:W-:Y:S02]  /*5d00*/  CS2R R72, SRZ ;  /* 0x0000000000487805 */ /* 0x000fe4000001ff00 */
[----:B------:R-:W-:Y:S01]  /*5d10*/  CS2R R78, SRZ ;  /* 0x00000000004e7805 */ /* 0x000fe2000001ff00 */
[----:B------:R-:W-:Y:S01]  /*5d20*/  @P5 IMAD R4, R93, -0x10, R4 ;  /* 0xfffffff05d045824 */ /* 0x000fe200078e0204 */
[----:B------:R-:W-:Y:S04]  /*5d30*/  CS2R R76, SRZ ;  /* 0x00000000004c7805 */ /* 0x000fe8000001ff00 */
[----:B------:R-:W-:Y:S05]  /*5d40*/  @P1 BRA `(.L_x_96) ;  /* 0x00000000000c1947 */ /* 0x000fea0003800000 */
[----:B------:R-:W-:Y:S04]  /*5d50*/  SHF.L.U32 R5, R89, 0x1f, RZ ;  /* 0x0000001f59057819 */ /* 0x000fe800000006ff */
[----:B------:R-:W2:Y:S02]  /*5d60*/  SYNCS.PHASECHK.TRANS64.TRYWAIT P1, [R2+URZ+0x40], R5 ;  /* 0x00004005020075a7 */ /* 0x000ea400080211ff */
[----:B--2---:R-:W-:Y:S05]  /*5d70*/  @!P1 BRA `(.L_x_97) ;  /* 0x0000002000f49947 */ /* 0x004fea0003800000 */
.L_x_96:
[----:B------:R-:W-:Y:S05]  /*5d80*/  BSYNC B0 ;  /* 0x0000000000007941 */ /* 0x000fea0003800000 */
.L_x_95:
[----:B------:R-:W-:Y:S01]  /*5d90*/  ISETP.NE.AND P1, PT, R103, RZ, PT ;  /* 0x000000ff6700720c */ /* 0x000fe20003f25270 */
[----:B--2---:R-:W-:Y:S02]  /*5da0*/  VIADD R5, R2, 0x50 ;  /* 0x0000005002057836 */ /* 0x004fe40000000000 */
[----:B------:R-:W-:Y:S03]  /*5db0*/  VIADD R90, R90, 0x1 ;  /* 0x000000015a5a7836 */ /* 0x000fe60000000000 */
[----:B-1----:R-:W-:Y:S07]  /*5dc0*/  PRMT R0, R0, 0x654, R5 ;  /* 0x0000065400007816 */ /* 0x002fee0000000005 */
[----:B------:R1:W2:Y:S04]  /*5dd0*/  @P1 LDS.128 R72, [R6+UR44+0x200] ;  /* 0x0002002c06481984 */ /* 0x0002a80008000c00 */
[----:B------:R1:W1:Y:S01]  /*5de0*/  @P1 LDS.128 R76, [R4+0x210] ;  /* 0x00021000044c1984 */ /* 0x0002620000000c00 */
[C---:B------:R-:W-:Y:S01]  /*5df0*/  ISETP.NE.AND P1, PT, R90.reuse, 0x2, PT ;  /* 0x000000025a00780c */ /* 0x040fe20003f25270 */
[----:B------:R-:W-:Y:S01]  /*5e00*/  @!PT LDS RZ, [RZ] ;  /* 0x00000000fffff984 */ /* 0x000fe20000000800 */
[----:B------:R-:W-:Y:S01]  /*5e10*/  @!PT LDS RZ, [RZ] ;  /* 0x00000000fffff984 */ /* 0x000fe20000000800 */
[----:B------:R-:W-:Y:S01]  /*5e20*/  @!PT LDS RZ, [RZ] ;  /* 0x00000000fffff984 */ /* 0x000fe20000000800 */
[----:B------:R-:W-:Y:S01]  /*5e30*/  @!PT LDS RZ, [RZ] ;  /* 0x00000000fffff984 */ /* 0x000fe20000000800 */
[----:B------:R5:W-:Y:S06]  /*5e40*/  MEMBAR.ALL.CTA ;  /* 0x0000000000007992 */ /* 0x000bec0000008000 */
[----:B-----5:R-:W5:Y:S01]  /*5e50*/  FENCE.VIEW.ASYNC.S ;  /* 0x00000000000073c6 */ /* 0x020f620000000000 */
[----:B------:R-:W-:Y:S01]  /*5e60*/  SEL R90, R90, RZ, P1 ;  /* 0x000000ff5a5a7207 */ /* 0x000fe20000800000 */
[----:B-----5:R5:W-:Y:S02]  /*5e70*/  SYNCS.ARRIVE.TRANS64.RED.A1T0 RZ, [R0+URZ], RZ ;  /* 0x000000ff00ff79a7 */ /* 0x020be400081004ff */
[----:B-----5:R-:W-:Y:S04]  /*5e80*/  SEL R0, RZ, 0x1, P1 ;  /* 0x00000001ff007807 */ /* 0x020fe80000800000 */
[----:B--2---:R-:W-:Y:S02]  /*5e90*/  LOP3.LUT R89, R89, R0, RZ, 0x3c, !PT ;  /* 0x0000000059597212 */ /* 0x004fe400078e3cff */
.L_x_94:
[----:B------:R-:W-:Y:S05]  /*5ea0*/  BSYNC B1 ;  /* 0x0000000000017941 */ /* 0x000fea0003800000 */
.L_x_93:
[----:B------:R-:W-:Y:S04]  /*5eb0*/  SHF.R.U32.HI R0, RZ, 0x15, R39 ;  /* 0x00000015ff007819 */ /* 0x000fe80000011627 */
[----:B------:R-:W-:Y:S01]  /*5ec0*/  LOP3.LUT P1, RZ, R0, 0x3, R85, 0x48, !PT ;  /* 0x0000000300ff7812 */ /* 0x000fe20007824855 */
[----:B------:R-:W-:Y:S01]  /*5ed0*/  @!UPT UIADD3 URZ, UPT, UPT, URZ, URZ, URZ ;  /* 0x000000fffffff290 */ /* 0x000fe2000fffe0ff */
[----:B----4-:R-:W-:Y:S11]  /*5ee0*/  @P0 BRA `(.L_x_98) ;  /* 0x0000000000080947 */ /* 0x010ff60003800000 */
[----:B------:R-:W2:Y:S02]  /*5ef0*/  SYNCS.PHASECHK.TRANS64.TRYWAIT P0, [R100+URZ+0x90], R3 ;  /* 0x00009003640075a7 */ /* 0x000ea400080011ff */
[----:B--2---:R-:W-:Y:S05]  /*5f00*/  @!P0 BRA `(.L_x_99) ;  /* 0x0000002000a48947 */ /* 0x004fea0003800000 */
.L_x_98:
[----:B------:R-:W-:Y:S05]  /*5f10*/  @!P1 BRA `(.L_x_100) ;  /* 0x0000000000409947 */ /* 0x000fea0003800000 */
[----:B------:R-:W4:Y:S01]  /*5f20*/  LDCU.64 UR8, c[0x4][0x70] ;  /* 0x01000e00ff0877ac */ /* 0x000f220008000a00 */
[----:B--2---:R-:W-:Y:S01]  /*5f30*/  MOV R3, 0x0 ;  /* 0x0000000000037802 */ /* 0x004fe20000000f00 */
[----:B------:R-:W-:Y:S02]  /*5f40*/  HFMA2 R12, -RZ, RZ, 0, 5.9604644775390625e-08 ;  /* 0x00000001ff0c7431 */ /* 0x000fe400000001ff */
[----:B------:R-:W-:Y:S02]  /*5f50*/  IMAD.MOV.U32 R8, RZ, RZ, 0x192 ;  /* 0x00000192ff087424 */ /* 0x000fe400078e00ff */
[----:B------:R-:W-:Y:S01]  /*5f60*/  IMAD.MOV.U32 R13, RZ, RZ, RZ ;  /* 0x000000ffff0d7224 */ /* 0x000fe200078e00ff */
[----:B------:R-:W2:Y:S01]  /*5f70*/  LDCU.64 UR6, c[0x4][0x78] ;  /* 0x01000f00ff0677ac */ /* 0x000ea20008000a00 */
[----:B------:R-:W3:Y:S01]  /*5f80*/  LDC.64 R2, c[0x4][R3] ;  /* 0x0100000003027b82 */ /* 0x000ee20000000a00 */
[----:B------:R-:W5:Y:S01]  /*5f90*/  LDCU.64 UR4, c[0x4][0x10] ;  /* 0x01000200ff0477ac */ /* 0x000f620008000a00 */
[----:B----4-:R-:W-:Y:S01]  /*5fa0*/  MOV R5, UR9 ;  /* 0x0000000900057c02 */ /* 0x010fe20008000f00 */
[----:B-1----:R-:W-:Y:S01]  /*5fb0*/  IMAD.U32 R4, RZ, RZ, UR8 ;  /* 0x00000008ff047e24 */ /* 0x002fe2000f8e00ff */
[----:B--2---:R-:W-:Y:S01]  /*5fc0*/  MOV R7, UR7 ;  /* 0x0000000700077c02 */ /* 0x004fe20008000f00 */
[----:B------:R-:W-:Y:S01]  /*5fd0*/  IMAD.U32 R6, RZ, RZ, UR6 ;  /* 0x00000006ff067e24 */ /* 0x000fe2000f8e00ff */
[----:B-----5:R-:W-:Y:S01]  /*5fe0*/  MOV R11, UR5 ;  /* 0x00000005000b7c02 */ /* 0x020fe20008000f00 */
[----:B------:R-:W-:Y:S02]  /*5ff0*/  IMAD.U32 R10, RZ, RZ, UR4 ;  /* 0x00000004ff0a7e24 */ /* 0x000fe4000f8e00ff */
[----:B------:R-:W-:Y:S07]  /*6000*/  LEPC R20, `(.L_x_100) ;  /* 0x000000001014794e */ /* 0x000fee0000000000 */
[----:B---3--:R-:W-:Y:S05]  /*6010*/  CALL.ABS.NOINC R2 ;  /* 0x0000000002007343 */ /* 0x008fea0003c00000 */
.L_x_100:
[-C--:B------:R-:W-:Y:S01]  /*6020*/  F2FP.F16.E5M2.UNPACK_B R42, R72.reuse ;  /* 0x00000048ff2a723e */ /* 0x080fe200020004ff */
[----:B------:R-:W-:Y:S05]  /*6030*/  WARPSYNC.ALL ;  /* 0x0000000000007948 */ /* 0x000fea0003800000 */
[----:B------:R-:W-:Y:S01]  /*6040*/  R2UR UR4, R39 ;  /* 0x00000000270472ca */ /* 0x000fe200000e0000 */
[--C-:B------:R-:W-:Y:S01]  /*6050*/  HADD2.F32 R40, -RZ, R42.reuse.H0_H0 ;  /* 0x2000002aff287230 */ /* 0x100fe20000004100 */
[----:B------:R-:W-:Y:S01]  /*6060*/  F2FP.F16.E5M2.UNPACK_B R43, R72.H1 ;  /* 0x00000048ff2b723e */ /* 0x000fe200030004ff */
[----:B------:R-:W-:Y:S01]  /*6070*/  HADD2.F32 R42, -RZ, R42.H1_H1 ;  /* 0x3000002aff2a7230 */ /* 0x000fe20000004100 */
[-C--:B------:R-:W-:Y:S01]  /*6080*/  F2FP.F16.E5M2.UNPACK_B R45, R73.reuse ;  /* 0x00000049ff2d723e */ /* 0x080fe200020004ff */
[----:B------:R-:W-:Y:S01]  /*6090*/  BSSY.RECONVERGENT B0, `(.L_x_101) ;  /* 0x0000099000007945 */ /* 0x000fe20003800200 */
[----:B------:R-:W-:Y:S01]  /*60a0*/  F2FP.F16.E5M2.UNPACK_B R47, R73.H1 ;  /* 0x00000049ff2f723e */ /* 0x000fe200030004ff */
[--C-:B------:R-:W-:Y:S01]  /*60b0*/  HADD2.F32 R44, -RZ, R43.reuse.H0_H0 ;  /* 0x2000002bff2c7230 */ /* 0x100fe20000004100 */
[-C--:B------:R-:W-:Y:S01]  /*60c0*/  F2FP.F16.E5M2.UNPACK_B R49, R74.reuse ;  /* 0x0000004aff31723e */ /* 0x080fe200020004ff */
[----:B------:R-:W-:Y:S01]  /*60d0*/  HADD2.F32 R46, -RZ, R43.H1_H1 ;  /* 0x3000002bff2e7230 */ /* 0x000fe20000004100 */
[----:B------:R-:W-:Y:S01]  /*60e0*/  F2FP.F16.E5M2.UNPACK_B R51, R74.H1 ;  /* 0x0000004aff33723e */ /* 0x000fe200030004ff */
[--C-:B------:R-:W-:Y:S01]  /*60f0*/  HADD2.F32 R43, -RZ, R45.reuse.H0_H0 ;  /* 0x2000002dff2b7230 */ /* 0x100fe20000004100 */
[-C--:B------:R-:W-:Y:S01]  /*6100*/  F2FP.F16.E5M2.UNPACK_B R53, R75.reuse ;  /* 0x0000004bff35723e */ /* 0x080fe200020004ff */
[----:B-1----:R-:W-:Y:S01]  /*6110*/  LDTM.16dp32bit_t0_t15.x32 R4, tmem[UR4] ;  /* 0x00000004000479ee */ /* 0x002fe20008a80000 */
[----:B------:R-:W3:Y:S01]  /*6120*/  LDTM.16dp32bit_t16_t31.x32 R4, tmem[UR4+0x20] ;  /* 0x00002004000479ee */ /* 0x000ee20008aa0000 */
[----:B------:R-:W-:Y:S01]  /*6130*/  ISETP.NE.AND P6, PT, R96, RZ, PT ;  /* 0x000000ff6000720c */ /* 0x000fe20003fc5270 */
[----:B------:R-:W-:Y:S01]  /*6140*/  HADD2.F32 R48, -RZ, R45.H1_H1 ;  /* 0x3000002dff307230 */ /* 0x000fe20000004100 */
[----:B------:R-:W-:Y:S01]  /*6150*/  IADD3 R109, PT, PT, R71, UR44, RZ ;  /* 0x0000002c476d7c10 */ /* 0x000fe2000fffe0ff */
[----:B------:R-:W-:Y:S01]  /*6160*/  HADD2.F32 R52, -RZ, R49.H1_H1 ;  /* 0x30000031ff347230 */ /* 0x000fe20000004100 */
[----:B------:R-:W-:Y:S01]  /*6170*/  SHF.L.U32 R108, R88, 0x4, RZ ;  /* 0x00000004586c7819 */ /* 0x000fe200000006ff */
[----:B------:R-:W-:Y:S01]  /*6180*/  HADD2.F32 R56, -RZ, R53.H1_H1 ;  /* 0x30000035ff387230 */ /* 0x000fe20000004100 */
[----:B------:R-:W-:Y:S01]  /*6190*/  F2FP.F16.E5M2.UNPACK_B R55, R75.H1 ;  /* 0x0000004bff37723e */ /* 0x000fe200030004ff */
[--C-:B------:R-:W-:Y:S01]  /*61a0*/  HADD2.F32 R45, -RZ, R47.reuse.H0_H0 ;  /* 0x2000002fff2d7230 */ /* 0x100fe20000004100 */
[----:B------:R-:W-:Y:S01]  /*61b0*/  IADD3 R101, PT, PT, R109, R108, RZ ;  /* 0x0000006c6d657210 */ /* 0x000fe20007ffe0ff */
[----:B------:R-:W-:Y:S01]  /*61c0*/  HADD2.F32 R50, -RZ, R47.H1_H1 ;  /* 0x3000002fff327230 */ /* 0x000fe20000004100 */
[-C--:B------:R-:W-:Y:S01]  /*61d0*/  F2FP.F16.E5M2.UNPACK_B R57, R76.reuse ;  /* 0x0000004cff39723e */ /* 0x080fe200020004ff */
[----:B------:R-:W-:Y:S01]  /*61e0*/  HADD2.F32 R47, -RZ, R49.H0_H0 ;  /* 0x20000031ff2f7230 */ /* 0x000fe20000004100 */
[----:B------:R-:W-:Y:S01]  /*61f0*/  F2FP.F16.E5M2.UNPACK_B R59, R76.H1 ;  /* 0x0000004cff3b723e */ /* 0x000fe200030004ff */
[----:B------:R-:W-:Y:S01]  /*6200*/  HADD2.F32 R49, -RZ, R51.H0_H0 ;  /* 0x20000033ff317230 */ /* 0x000fe20000004100 */
[-C--:B------:R-:W-:Y:S01]  /*6210*/  F2FP.F16.E5M2.UNPACK_B R61, R77.reuse ;  /* 0x0000004dff3d723e */ /* 0x080fe200020004ff */
[----:B------:R-:W-:Y:S01]  /*6220*/  HADD2.F32 R60, -RZ, R57.H1_H1 ;  /* 0x30000039ff3c7230 */ /* 0x000fe20000004100 */
[----:B------:R-:W-:Y:S01]  /*6230*/  F2FP.F16.E5M2.UNPACK_B R63, R77.H1 ;  /* 0x0000004dff3f723e */ /* 0x000fe200030004ff */
[----:B------:R-:W-:Y:S01]  /*6240*/  HADD2.F32 R54, -RZ, R51.H1_H1 ;  /* 0x30000033ff367230 */ /* 0x000fe20000004100 */
[-C--:B------:R-:W-:Y:S01]  /*6250*/  F2FP.F16.E5M2.UNPACK_B R65, R78.reuse ;  /* 0x0000004eff41723e */ /* 0x080fe200020004ff */
[----:B------:R-:W-:Y:S01]  /*6260*/  HADD2.F32 R51, -RZ, R53.H0_H0 ;  /* 0x20000035ff337230 */ /* 0x000fe20000004100 */
[----:B------:R-:W-:Y:S01]  /*6270*/  F2FP.F16.E5M2.UNPACK_B R67, R78.H1 ;  /* 0x0000004eff43723e */ /* 0x000fe200030004ff */
[----:B------:R-:W-:Y:S01]  /*6280*/  HADD2.F32 R64, -RZ, R61.H1_H1 ;  /* 0x3000003dff407230 */ /* 0x000fe20000004100 */
[----:B------:R-:W-:Y:S01]  /*6290*/  ISETP.NE.AND P0, PT, R95, RZ, PT ;  /* 0x000000ff5f00720c */ /* 0x000fe20003f05270 */
[C---:B---3--:R-:W-:Y:S01]  /*62a0*/  FMUL R0, R38.reuse, R4 ;  /* 0x0000000426007220 */ /* 0x048fe20000400000 */
[C---:B------:R-:W-:Y:S01]  /*62b0*/  FMUL R2, R38.reuse, R5 ;  /* 0x0000000526027220 */ /* 0x040fe20000400000 */
[C---:B------:R-:W-:Y:S01]  /*62c0*/  FMUL R4, R38.reuse, R8 ;  /* 0x0000000826047220 */ /* 0x040fe20000400000 */
[C---:B------:R-:W-:Y:S01]  /*62d0*/  FMUL R5, R38.reuse, R9 ;  /* 0x0000000926057220 */ /* 0x040fe20000400000 */
[C---:B------:R-:W-:Y:S01]  /*62e0*/  FFMA R0, R41.reuse, R40, R0 ;  /* 0x0000002829007223 */ /* 0x040fe20000000000 */
[C---:B------:R-:W-:Y:S01]  /*62f0*/  FFMA R2, R41.reuse, R42, R2 ;  /* 0x0000002a29027223 */ /* 0x040fe20000000002 */
[C---:B------:R-:W-:Y:S01]  /*6300*/  FMUL R8, R38.reuse, R12 ;  /* 0x0000000c26087220 */ /* 0x040fe20000400000 */
[C---:B------:R-:W-:Y:S01]  /*6310*/  FMUL R9, R38.reuse, R13 ;  /* 0x0000000d26097220 */ /* 0x040fe20000400000 */
[C---:B------:R-:W-:Y:S01]  /*6320*/  FMUL R12, R38.reuse, R16 ;  /* 0x00000010260c7220 */ /* 0x040fe20000400000 */
[C---:B------:R-:W-:Y:S01]  /*6330*/  FMUL R13, R38.reuse, R17 ;  /* 0x00000011260d7220 */ /* 0x040fe20000400000 */
[C---:B------:R-:W-:Y:S01]  /*6340*/  FMUL R16, R38.reuse, R20 ;  /* 0x0000001426107220 */ /* 0x040fe20000400000 */
[C---:B------:R-:W-:Y:S01]  /*6350*/  FMUL R17, R38.reuse, R21 ;  /* 0x0000001526117220 */ /* 0x040fe20000400000 */
[C---:B------:R-:W-:Y:S01]  /*6360*/  FMUL R20, R38.reuse, R24 ;  /* 0x0000001826147220 */ /* 0x040fe20000400000 */
[C---:B------:R-:W-:Y:S01]  /*6370*/  FMUL R21, R38.reuse, R25 ;  /* 0x0000001926157220 */ /* 0x040fe20000400000 */
[----:B------:R-:W-:Y:S02]  /*6380*/  HADD2.F32 R68, -RZ, R65.H1_H1 ;  /* 0x30000041ff447230 */ /* 0x000fe40000004100 */
[C---:B------:R-:W-:Y:S01]  /*6390*/  FMUL R24, R38.reuse, R28 ;  /* 0x0000001c26187220 */ /* 0x040fe20000400000 */
[C---:B------:R-:W-:Y:S01]  /*63a0*/  FMUL R25, R38.reuse, R29 ;  /* 0x0000001d26197220 */ /* 0x040fe20000400000 */
[C---:B------:R-:W-:Y:S01]  /*63b0*/  FMUL R28, R38.reuse, R32 ;  /* 0x00000020261c7220 */ /* 0x040fe20000400000 */
[C---:B------:R-:W-:Y:S01]  /*63c0*/  FMUL R29, R38.reuse, R33 ;  /* 0x00000021261d7220 */ /* 0x040fe20000400000 */
[C---:B--2---:R-:W-:Y:S01]  /*63d0*/  FMUL R3, R38.reuse, R6 ;  /* 0x0000000626037220 */ /* 0x044fe20000400000 */
[C---:B------:R-:W-:Y:S01]  /*63e0*/  FMUL R7, R38.reuse, R7 ;  /* 0x0000000726077220 */ /* 0x040fe20000400000 */
[C---:B------:R-:W-:Y:S01]  /*63f0*/  FMUL R6, R38.reuse, R10 ;  /* 0x0000000a26067220 */ /* 0x040fe20000400000 */
[C---:B------:R-:W-:Y:S01]  /*6400*/  FMUL R11, R38.reuse, R11 ;  /* 0x0000000b260b7220 */ /* 0x040fe20000400000 */
[C---:B------:R-:W-:Y:S01]  /*6410*/  FFMA R3, R41.reuse, R44, R3 ;  /* 0x0000002c29037223 */ /* 0x040fe20000000003 */
[C---:B------:R-:W-:Y:S01]  /*6420*/  FFMA R7, R41.reuse, R46, R7 ;  /* 0x0000002e29077223 */ /* 0x040fe20000000007 */
[C---:B------:R-:W-:Y:S01]  /*6430*/  FFMA R4, R41.reuse, R43, R4 ;  /* 0x0000002b29047223 */ /* 0x040fe20000000004 */
[----:B------:R-:W-:Y:S01]  /*6440*/  F2FP.F16.E5M2.UNPACK_B R40, R79 ;  /* 0x0000004fff28723e */ /* 0x000fe200020004ff */
[C---:B------:R-:W-:Y:S01]  /*6450*/  FFMA R5, R41.reuse, R48, R5 ;  /* 0x0000003029057223 */ /* 0x040fe20000000005 */
[C---:B------:R-:W-:Y:S01]  /*6460*/  FFMA R6, R41.reuse, R45, R6 ;  /* 0x0000002d29067223 */ /* 0x040fe20000000006 */
[----:B------:R-:W-:Y:S01]  /*6470*/  F2FP.F16.E5M2.UNPACK_B R42, R79.H1 ;  /* 0x0000004fff2a723e */ /* 0x000fe200030004ff */
[C---:B------:R-:W-:Y:S01]  /*6480*/  FFMA R11, R41.reuse, R50, R11 ;  /* 0x00000032290b7223 */ /* 0x040fe2000000000b */
[----:B------:R-:W-:Y:S01]  /*6490*/  FFMA R8, R41, R47, R8 ;  /* 0x0000002f29087223 */ /* 0x000fe20000000008 */
[----:B------:R-:W-:Y:S01]  /*64a0*/  F2FP.SATFINITE.E5M2.F32.PACK_AB_MERGE_C R97, R7, R3, RZ ;  /* 0x000000030761723e */ /* 0x000fe200048060ff */
[C---:B------:R-:W-:Y:S01]  /*64b0*/  FFMA R9, R41.reuse, R52, R9 ;  /* 0x0000003429097223 */ /* 0x040fe20000000009 */
[----:B------:R-:W-:Y:S01]  /*64c0*/  FMUL R10, R38, R14 ;  /* 0x0000000e260a7220 */ /* 0x000fe20000400000 */
[----:B------:R-:W-:Y:S01]  /*64d0*/  LEA R109, R90, UR44, 0x3 ;  /* 0x0000002c5a6d7c11 */ /* 0x000fe2000f8e18ff */
[----:B------:R-:W-:Y:S01]  /*64e0*/  FMUL R15, R38, R15 ;  /* 0x0000000f260f7220 */ /* 0x000fe20000400000 */
[--C-:B------:R-:W-:Y:S01]  /*64f0*/  HADD2.F32 R53, -RZ, R55.reuse.H0_H0 ;  /* 0x20000037ff357230 */ /* 0x100fe20000004100 */
[----:B------:R-:W-:Y:S01]  /*6500*/  F2FP.SATFINITE.E5M2.F32.PACK_AB_MERGE_C R96, R2, R0, R97 ;  /* 0x000000000260723e */ /* 0x000fe20004806061 */
[----:B------:R-:W-:Y:S01]  /*6510*/  FFMA R10, R41, R49, R10 ;  /* 0x00000031290a7223 */ /* 0x000fe2000000000a */
[----:B------:R-:W-:Y:S01]  /*6520*/  F2FP.SATFINITE.E5M2.F32.PACK_AB_MERGE_C R97, R11, R6, RZ ;  /* 0x000000060b61723e */ /* 0x000fe200048060ff */
[C---:B------:R-:W-:Y:S01]  /*6530*/  FFMA R15, R41.reuse, R54, R15 ;  /* 0x00000036290f7223 */ /* 0x040fe2000000000f */
[C---:B------:R-:W-:Y:S01]  /*6540*/  FFMA R12, R41.reuse, R51, R12 ;  /* 0x00000033290c7223 */ /* 0x040fe2000000000c */
[----:B------:R-:W-:Y:S01]  /*6550*/  FFMA R13, R41, R56, R13 ;  /* 0x00000038290d7223 */ /* 0x000fe2000000000d */
[----:B------:R-:W-:Y:S01]  /*6560*/  F2FP.SATFINITE.E5M2.F32.PACK_AB_MERGE_C R97, R5, R4, R97 ;  /* 0x000000040561723e */ /* 0x000fe20004806061 */
[----:B------:R-:W-:Y:S01]  /*6570*/  HADD2.F32 R58, -RZ, R55.H1_H1 ;  /* 0x30000037ff3a7230 */ /* 0x000fe20000004100 */
[----:B------:R-:W-:Y:S01]  /*6580*/  F2FP.SATFINITE.E5M2.F32.PACK_AB_MERGE_C R98, R15, R10, RZ ;  /* 0x0000000a0f62723e */ /* 0x000fe200048060ff */
[----:B------:R-:W-:Y:S02]  /*6590*/  HADD2.F32 R55, -RZ, R57.H0_H0 ;  /* 0x20000039ff377230 */ /* 0x000fe40000004100 */
[C---:B------:R-:W-:Y:S01]  /*65a0*/  FMUL R14, R38.reuse, R18 ;  /* 0x00000012260e7220 */ /* 0x040fe20000400000 */
[C---:B------:R-:W-:Y:S01]  /*65b0*/  FMUL R19, R38.reuse, R19 ;  /* 0x0000001326137220 */ /* 0x040fe20000400000 */
[--C-:B------:R-:W-:Y:S02]  /*65c0*/  HADD2.F32 R57, -RZ, R59.reuse.H0_H0 ;  /* 0x2000003bff397230 */ /* 0x100fe40000004100 */
[C---:B------:R-:W-:Y:S01]  /*65d0*/  FMUL R18, R38.reuse, R22 ;  /* 0x0000001626127220 */ /* 0x040fe20000400000 */
[C---:B------:R-:W-:Y:S01]  /*65e0*/  FFMA R14, R41.reuse, R53, R14 ;  /* 0x00000035290e7223 */ /* 0x040fe2000000000e */
[----:B------:R-:W-:Y:S02]  /*65f0*/  HADD2.F32 R62, -RZ, R59.H1_H1 ;  /* 0x3000003bff3e7230 */ /* 0x000fe40000004100 */
[C---:B------:R-:W-:Y:S01]  /*6600*/  FFMA R19, R41.reuse, R58, R19 ;  /* 0x0000003a29137223 */ /* 0x040fe20000000013 */
[----:B------:R-:W-:Y:S02]  /*6610*/  HADD2.F32 R59, -RZ, R61.H0_H0 ;  /* 0x2000003dff3b7230 */ /* 0x000fe40000004100 */
[C---:B------:R-:W-:Y:S01]  /*6620*/  FMUL R23, R38.reuse, R23 ;  /* 0x0000001726177220 */ /* 0x040fe20000400000 */
[C---:B------:R-:W-:Y:S01]  /*6630*/  FFMA R16, R41.reuse, R55, R16 ;  /* 0x0000003729107223 */ /* 0x040fe20000000010 */
[C---:B------:R-:W-:Y:S01]  /*6640*/  FFMA R17, R41.reuse, R60, R17 ;  /* 0x0000003c29117223 */ /* 0x040fe20000000011 */
[--C-:B------:R-:W-:Y:S02]  /*6650*/  HADD2.F32 R61, -RZ, R63.reuse.H0_H0 ;  /* 0x2000003fff3d7230 */ /* 0x100fe40000004100 */
[C---:B------:R-:W-:Y:S01]  /*6660*/  FFMA R18, R41.reuse, R57, R18 ;  /* 0x0000003929127223 */ /* 0x040fe20000000012 */
[----:B------:R-:W-:Y:S02]  /*6670*/  HADD2.F32 R66, -RZ, R63.H1_H1 ;  /* 0x3000003fff427230 */ /* 0x000fe40000004100 */
[C---:B------:R-:W-:Y:S01]  /*6680*/  FMUL R22, R38.reuse, R26 ;  /* 0x0000001a26167220 */ /* 0x040fe20000400000 */
[----:B------:R-:W-:Y:S02]  /*6690*/  HADD2.F32 R63, -RZ, R65.H0_H0 ;  /* 0x20000041ff3f7230 */ /* 0x000fe40000004100 */
[C---:B------:R-:W-:Y:S01]  /*66a0*/  FFMA R23, R41.reuse, R62, R23 ;  /* 0x0000003e29177223 */ /* 0x040fe20000000017 */
[C---:B------:R-:W-:Y:S01]  /*66b0*/  FMUL R27, R38.reuse, R27 ;  /* 0x0000001b261b7220 */ /* 0x040fe20000400000 */
[C---:B------:R-:W-:Y:S01]  /*66c0*/  FFMA R20, R41.reuse, R59, R20 ;  /* 0x0000003b29147223 */ /* 0x040fe20000000014 */
[C---:B------:R-:W-:Y:S01]  /*66d0*/  FFMA R21, R41.reuse, R64, R21 ;  /* 0x0000004029157223 */ /* 0x040fe20000000015 */
[--C-:B------:R-:W-:Y:S02]  /*66e0*/  HADD2.F32 R65, -RZ, R67.reuse.H0_H0 ;  /* 0x20000043ff417230 */ /* 0x100fe40000004100 */
[C---:B------:R-:W-:Y:S01]  /*66f0*/  FFMA R22, R41.reuse, R61, R22 ;  /* 0x0000003d29167223 */ /* 0x040fe20000000016 */
[----:B------:R-:W-:Y:S02]  /*6700*/  HADD2.F32 R70, -RZ, R67.H1_H1 ;  /* 0x30000043ff467230 */ /* 0x000fe40000004100 */
[C---:B------:R-:W-:Y:S01]  /*6710*/  FMUL R26, R38.reuse, R30 ;  /* 0x0000001e261a7220 */ /* 0x040fe20000400000 */
[--C-:B------:R-:W-:Y:S02]  /*6720*/  HADD2.F32 R67, -RZ, R40.reuse.H0_H0 ;  /* 0x20000028ff437230 */ /* 0x100fe40000004100 */
[C---:B------:R-:W-:Y:S01]  /*6730*/  FFMA R27, R41.reuse, R66, R27 ;  /* 0x00000042291b7223 */ /* 0x040fe2000000001b */
[C---:B------:R-:W-:Y:S01]  /*6740*/  FMUL R31, R38.reuse, R31 ;  /* 0x0000001f261f7220 */ /* 0x040fe20000400000 */
[C---:B------:R-:W-:Y:S01]  /*6750*/  FFMA R24, R41.reuse, R63, R24 ;  /* 0x0000003f29187223 */ /* 0x040fe20000000018 */
[----:B------:R-:W-:Y:S02]  /*6760*/  HADD2.F32 R40, -RZ, R40.H1_H1 ;  /* 0x30000028ff287230 */ /* 0x000fe40000004100 */
[C---:B------:R-:W-:Y:S01]  /*6770*/  FFMA R25, R41.reuse, R68, R25 ;  /* 0x0000004429197223 */ /* 0x040fe20000000019 */
[--C-:B------:R-:W-:Y:S02]  /*6780*/  HADD2.F32 R69, -RZ, R42.reuse.H0_H0 ;  /* 0x2000002aff457230 */ /* 0x100fe40000004100 */
[C---:B------:R-:W-:Y:S01]  /*6790*/  FFMA R26, R41.reuse, R65, R26 ;  /* 0x00000041291a7223 */ /* 0x040fe2000000001a */
[----:B------:R-:W-:Y:S02]  /*67a0*/  HADD2.F32 R42, -RZ, R42.H1_H1 ;  /* 0x3000002aff2a7230 */ /* 0x000fe40000004100 */
[C---:B------:R-:W-:Y:S01]  /*67b0*/  FMUL R30, R38.reuse, R34 ;  /* 0x00000022261e7220 */ /* 0x040fe20000400000 */
[----:B------:R-:W-:Y:S01]  /*67c0*/  FFMA R31, R41, R70, R31 ;  /* 0x00000046291f7223 */ /* 0x000fe2000000001f */
[----:B------:R-:W-:Y:S01]  /*67d0*/  FMUL R35, R38, R35 ;  /* 0x0000002326237220 */ /* 0x000fe20000400000 */
[----:B------:R-:W-:Y:S01]  /*67e0*/  F2FP.SATFINITE.E5M2.F32.PACK_AB_MERGE_C R99, R19, R14, RZ ;  /* 0x0000000e1363723e */ /* 0x000fe200048060ff */
[C---:B------:R-:W-:Y:S01]  /*67f0*/  FFMA R28, R41.reuse, R67, R28 ;  /* 0x00000043291c7223 */ /* 0x040fe2000000001c */
[C---:B------:R-:W-:Y:S01]  /*6800*/  FFMA R29, R41.reuse, R40, R29 ;  /* 0x00000028291d7223 */ /* 0x040fe2000000001d */
[C---:B------:R-:W-:Y:S01]  /*6810*/  FFMA R30, R41.reuse, R69, R30 ;  /* 0x00000045291e7223 */ /* 0x040fe2000000001e */
[----:B------:R-:W-:Y:S01]  /*6820*/  FFMA R35, R41, R42, R35 ;  /* 0x0000002a29237223 */ /* 0x000fe20000000023 */
[----:B------:R-:W-:Y:S02]  /*6830*/  F2FP.SATFINITE.E5M2.F32.PACK_AB_MERGE_C R98, R9, R8, R98 ;  /* 0x000000080962723e */ /* 0x000fe40004806062 */
[----:B------:R-:W-:Y:S02]  /*6840*/  F2FP.SATFINITE.E5M2.F32.PACK_AB_MERGE_C R99, R13, R12, R99 ;  /* 0x0000000c0d63723e */ /* 0x000fe40004806063 */
[----:B------:R-:W-:Y:S02]  /*6850*/  F2FP.SATFINITE.E5M2.F32.PACK_AB_MERGE_C R104, R23, R18, RZ ;  /* 0x000000121768723e */ /* 0x000fe400048060ff */
[----:B------:R-:W-:Y:S01]  /*6860*/  F2FP.SATFINITE.E5M2.F32.PACK_AB_MERGE_C R105, R27, R22, RZ ;  /* 0x000000161b69723e */ /* 0x000fe200048060ff */
[----:B------:R1:W-:Y:S01]  /*6870*/  STS.128 [R71+UR44+0x2200], R96 ;  /* 0x0022006047007988 */ /* 0x0003e20008000c2c */
[----:B------:R-:W-:Y:S02]  /*6880*/  F2FP.SATFINITE.E5M2.F32.PACK_AB_MERGE_C R110, R31, R26, RZ ;  /* 0x0000001a1f6e723e */ /* 0x000fe400048060ff */
[----:B------:R-:W-:Y:S02]  /*6890*/  F2FP.SATFINITE.E5M2.F32.PACK_AB_MERGE_C R111, R35, R30, RZ ;  /* 0x0000001e236f723e */ /* 0x000fe400048060ff */
[----:B------:R-:W-:Y:S02]  /*68a0*/  F2FP.SATFINITE.E5M2.F32.PACK_AB_MERGE_C R104, R17, R16, R104 ;  /* 0x000000101168723e */ /* 0x000fe40004806068 */
[----:B------:R-:W-:Y:S02]  /*68b0*/  F2FP.SATFINITE.E5M2.F32.PACK_AB_MERGE_C R105, R21, R20, R105 ;  /* 0x000000141569723e */ /* 0x000fe40004806069 */
[----:B------:R-:W-:Y:S02]  /*68c0*/  F2FP.SATFINITE.E5M2.F32.PACK_AB_MERGE_C R106, R25, R24, R110 ;  /* 0x00000018196a723e */ /* 0x000fe4000480606e */
[----:B------:R-:W-:Y:S02]  /*68d0*/  F2FP.SATFINITE.E5M2.F32.PACK_AB_MERGE_C R107, R29, R28, R111 ;  /* 0x0000001c1d6b723e */ /* 0x000fe4000480606f */
[----:B------:R-:W-:Y:S03]  /*68e0*/  @P6 SHF.L.U32 R110, R89, 0x1f, RZ ;  /* 0x0000001f596e6819 */ /* 0x000fe600000006ff */
[----:B------:R1:W-:Y:S01]  /*68f0*/  STS.128 [R101+0x2210], R104 ;  /* 0x0022106865007388 */ /* 0x0003e20000000c00 */
[----:B------:R-:W-:Y:S01]  /*6900*/  @!PT LDS RZ, [RZ] ;  /* 0x00000000fffff984 */ /* 0x000fe20000000800 */
[----:B------:R-:W-:Y:S01]  /*6910*/  @!PT LDS RZ, [RZ] ;  /* 0x00000000fffff984 */ /* 0x000fe20000000800 */
[----:B------:R-:W-:Y:S01]  /*6920*/  @!PT LDS RZ, [RZ] ;  /* 0x00000000fffff984 */ /* 0x000fe20000000800 */
[----:B------:R-:W-:Y:S01]  /*6930*/  @!PT LDS RZ, [RZ] ;  /* 0x00000000fffff984 */ /* 0x000fe20000000800 */
[----:B------:R2:W-:Y:S07]  /*6940*/  MEMBAR.ALL.CTA ;  /* 0x0000000000007992 */ /* 0x0005ee0000008000 */
[----:B--2---:R-:W2:Y:S02]  /*6950*/  FENCE.VIEW.ASYNC.S ;  /* 0x00000000000073c6 */ /* 0x004ea40000000000 */
[----:B--2---:R-:W-:Y:S06]  /*6960*/  BAR.SYNC.DEFER_BLOCKING 0x1, 0x80 ;  /* 0x0042000000007b1d */ /* 0x004fec0000010000 */
[----:B------:R-:W-:Y:S05]  /*6970*/  @P0 BRA `(.L_x_102) ;  /* 0x0000000000280947 */ /* 0x000fea0003800000 */
[----:B------:R-:W2:Y:S01]  /*6980*/  LDCU.64 UR6, c[0x0][0x348] ;  /* 0x00006900ff0677ac */ /* 0x000ea20008000a00 */
[----:B------:R-:W-:Y:S01]  /*6990*/  UIADD3 UR4, UPT, UPT, UR44, 0x2200, URZ ;  /* 0x000022002c047890 */ /* 0x000fe2000fffe0ff */
[----:B------:R-:W-:Y:S05]  /*69a0*/  UMOV UR51, UR36 ;  /* 0x0000002400337c82 */ /* 0x000fea0008000000 */
[----:B------:R-:W-:Y:S04]  /*69b0*/  MOV R94, UR4 ;  /* 0x00000004005e7c02 */ /* 0x000fe80008000f00 */
[----:B------:R-:W-:Y:S01]  /*69c0*/  R2UR UR48, R94 ;  /* 0x000000005e3072ca */ /* 0x000fe200000e0000 */
[----:B--2---:R-:W-:Y:S04]  /*69d0*/  UIADD3 UR4, UP0, UPT, UR6, 0x680, URZ ;  /* 0x0000068006047890 */ /* 0x004fe8000ff1e0ff */
[----:B------:R-:W-:Y:S09]  /*69e0*/  UIADD3.X UR5, UPT, UPT, URZ, UR7, URZ, UP0, !UPT ;  /* 0x00000007ff057290 */ /* 0x000ff200087fe4ff */
[----:B------:R2:W-:Y:S01]  /*69f0*/  UTMASTG.3D [UR48], [UR4] ;  /* 0x00000030040073b5 */ /* 0x0005e20008010000 */
[----:B------:R0:W-:Y:S01]  /*6a00*/  UTMACMDFLUSH ;  /* 0x00000000000079b7 */ /* 0x0001e20000000000 */
[----:B--2---:R-:W-:Y:S04]  /*6a10*/  DEPBAR.LE SB0, 0x1 ;  /* 0x000080400000791a */ /* 0x004fe80000000000 */
.L_x_102:
[----:B------:R-:W-:Y:S05]  /*6a20*/  BSYNC.RECONVERGENT B0 ;  /* 0x0000000000007941 */ /* 0x000fea0003800200 */
.L_x_101:
[----:B------:R-:W-:Y:S06]  /*6a30*/  BAR.SYNC.DEFER_BLOCKING 0x1, 0x80 ;  /* 0x0042000000007b1d */ /* 0x000fec0000010000 */
[----:B------:R-:W2:Y:S01]  /*6a40*/  @P6 SYNCS.PHASECHK.TRANS64.TRYWAIT P0, [R109+URZ+0x40], R110 ;  /* 0x0000406e6d0065a7 */ /* 0x000ea200080011ff */
[----:B------:R-:W-:Y:S01]  /*6a50*/  BSSY B1, `(.L_x_103) ;  /* 0x0000020000017945 */ /* 0x000fe20003800000 */
[----:B--2---:R-:W-:Y:S03]  /*6a60*/  @P6 SEL R102, RZ, 0x1, !P0 ;  /* 0x00000001ff666807 */ /* 0x004fe60004000000 */
[----:B------:R-:W-:Y:S05]  /*6a70*/  @!P6 BRA `(.L_x_104) ;  /* 0x000000000074e947 */ /* 0x000fea0003800000 */
[----:B------:R-:W-:Y:S01]  /*6a80*/  ISETP.NE.AND P1, PT, R103, RZ, PT ;  /* 0x000000ff6700720c */ /* 0x000fe20003f25270 */
[----:B------:R-:W2:Y:S01]  /*6a90*/  S2R R0, SR_CgaCtaId ;  /* 0x0000000000007919 */ /* 0x000ea20000008800 */
[----:B------:R-:W-:Y:S01]  /*6aa0*/  ISETP.NE.AND P0, PT, R102, RZ, PT ;  /* 0x000000ff6600720c */ /* 0x000fe20003f05270 */
[----:B------:R-:W-:Y:S10]  /*6ab0*/  BSSY B0, `(.L_x_105) ;  /* 0x0000008000007945 */ /* 0x000ff40003800000 */
[----:B------:R-:W-:Y:S05]  /*6ac0*/  @P1 IMAD R2, R90, 0x1000, R71 ;  /* 0x000010005a021824 */ /* 0x000fea00078e0247 */
[----:B------:R-:W-:Y:S05]  /*6ad0*/  @P1 IADD3 R3, PT, PT, R2, UR44, RZ ;  /* 0x0000002c02031c10 */ /* 0x000fea000fffe0ff */
[----:B------:R-:W-:Y:S01]  /*6ae0*/  @P1 IMAD.IADD R3, R3, 0x1, R108 ;  /* 0x0000000103031824 */ /* 0x000fe200078e026c */
[----:B------:R-:W-:Y:S06]  /*6af0*/  @P0 BRA `(.L_x_106) ;  /* 0x00000000000c0947 */ /* 0x000fec0003800000 */
[----:B------:R-:W-:Y:S04]  /*6b00*/  SHF.L.U32 R4, R89, 0x1f, RZ ;  /* 0x0000001f59047819 */ /* 0x000fe800000006ff */
[----:B------:R-:W3:Y:S02]  /*6b10*/  SYNCS.PHASECHK.TRANS64.TRYWAIT P0, [R109+URZ+0x40], R4 ;  /* 0x000040046d0075a7 */ /* 0x000ee400080011ff */
[----:B---3--:R-:W-:Y:S05]  /*6b20*/  @!P0 BRA `(.L_x_107) ;  /* 0x0000001400b08947 */ /* 0x008fea0003800000 */
.L_x_106:
[----:B------:R-:W-:Y:S05]  /*6b30*/  BSYNC B0 ;  /* 0x0000000000007941 */ /* 0x000fea0003800000 */
.L_x_105:
[----:B------:R-:W-:Y:S01]  /*6b40*/  ISETP.NE.AND P0, PT, R103, RZ, PT ;  /* 0x000000ff6700720c */ /* 0x000fe20003f05270 */
[----:B---3--:R-:W-:Y:S02]  /*6b50*/  VIADD R109, R109, 0x50 ;  /* 0x000000506d6d7836 */ /* 0x008fe40000000000 */
[----:B------:R-:W-:Y:S03]  /*6b60*/  VIADD R90, R90, 0x1 ;  /* 0x000000015a5a7836 */ /* 0x000fe60000000000 */
[----:B--2---:R-:W-:Y:S07]  /*6b70*/  PRMT R0, R0, 0x654, R109 ;  /* 0x0000065400007816 */ /* 0x004fee000000006d */
[----:B------:R2:W3:Y:S04]  /*6b80*/  @P0 LDS.128 R72, [R2+UR44+0x200] ;  /* 0x0002002c02480984 */ /* 0x0004e80008000c00 */
[----:B------:R2:W4:Y:S01]  /*6b90*/  @P0 LDS.128 R76, [R3+0x210] ;  /* 0x00021000034c0984 */ /* 0x0005220000000c00 */
        /* <DEDUP_REMOVED lines=10> */
[----:B--23--:R-:W-:Y:S02]  /*6c40*/  LOP3.LUT R89, R89, R0, RZ, 0x3c, !PT ;  /* 0x0000000059597212 */ /* 0x00cfe400078e3cff */
.L_x_104:
[----:B------:R-:W-:Y:S05]  /*6c50*/  BSYNC B1 ;  /* 0x0000000000017941 */ /* 0x000fea0003800000 */
.L_x_103:
[----:B------:R-:W-:Y:S05]  /*6c60*/  VIADD R0, R39, 0x40 ;  /* 0x0000004027007836 */ /* 0x000fea0000000000 */
[----:B------:R-:W-:Y:S04]  /*6c70*/  SHF.R.U32.HI R0, RZ, 0x15, R0 ;  /* 0x00000015ff007819 */ /* 0x000fe80000011600 */
[----:B------:R-:W-:Y:S11]  /*6c80*/  LOP3.LUT P0, RZ, R0, 0x3, R85, 0x48, !PT ;  /* 0x0000000300ff7812 */ /* 0x000ff60007804855 */
[----:B------:R-:W-:Y:S02]  /*6c90*/  @!UPT UIADD3 URZ, UPT, UPT, URZ, URZ, URZ ;  /* 0x000000fffffff290 */ /* 0x000fe4000fffe0ff */
[----:B------:R-:W-:Y:S05]  /*6ca0*/  @!P0 BRA `(.L_x_108) ;  /* 0x0000000000408947 */ /* 0x000fea0003800000 */
[----:B------:R-:W2:Y:S01]  /*6cb0*/  LDCU.64 UR8, c[0x4][0x70] ;  /* 0x01000e00ff0877ac */ /* 0x000ea20008000a00 */
[----:B------:R-:W-:Y:S01]  /*6cc0*/  MOV R3, 0x0 ;  /* 0x0000000000037802 */ /* 0x000fe20000000f00 */
[----:B------:R-:W-:Y:S02]  /*6cd0*/  HFMA2 R12, -RZ, RZ, 0, 5.9604644775390625e-08 ;  /* 0x00000001ff0c7431 */ /* 0x000fe400000001ff */
[----:B------:R-:W-:Y:S02]  /*6ce0*/  IMAD.MOV.U32 R8, RZ, RZ, 0x192 ;  /* 0x00000192ff087424 */ /* 0x000fe400078e00ff */
[----:B------:R-:W-:Y:S01]  /*6cf0*/  IMAD.MOV.U32 R13, RZ, RZ, RZ ;  /* 0x000000ffff0d7224 */ /* 0x000fe200078e00ff */
[----:B------:R-:W3:Y:S01]  /*6d00*/  LDCU.64 UR6, c[0x4][0x78] ;  /* 0x01000f00ff0677ac */ /* 0x000ee20008000a00 */
[----:B------:R-:W1:Y:S01]  /*6d10*/  LDC.64 R2, c[0x4][R3] ;  /* 0x0100000003027b82 */ /* 0x000e620000000a00 */
[----:B------:R-:W5:Y:S01]  /*6d20*/  LDCU.64 UR4, c[0x4][0x10] ;  /* 0x01000200ff0477ac */ /* 0x000f620008000a00 */
[----:B--2---:R-:W-:Y:S01]  /*6d30*/  MOV R5, UR9 ;  /* 0x0000000900057c02 */ /* 0x004fe20008000f00 */
[----:B------:R-:W-:Y:S01]  /*6d40*/  IMAD.U32 R4, RZ, RZ, UR8 ;  /* 0x00000008ff047e24 */ /* 0x000fe2000f8e00ff */
[----:B---3--:R-:W-:Y:S01]  /*6d50*/  MOV R7, UR7 ;  /* 0x0000000700077c02 */ /* 0x008fe20008000f00 */
[----:B------:R-:W-:Y:S01]  /*6d60*/  IMAD.U32 R6, RZ, RZ, UR6 ;  /* 0x00000006ff067e24 */ /* 0x000fe2000f8e00ff */
[----:B-----5:R-:W-:Y:S01]  /*6d70*/  MOV R11, UR5 ;  /* 0x00000005000b7c02 */ /* 0x020fe20008000f00 */
[----:B------:R-:W-:Y:S02]  /*6d80*/  IMAD.U32 R10, RZ, RZ, UR4 ;  /* 0x00000004ff0a7e24 */ /* 0x000fe4000f8e00ff */
[----:B------:R-:W-:Y:S07]  /*6d90*/  LEPC R20, `(.L_x_108) ;  /* 0x000000001014794e */ /* 0x000fee0000000000 */
[----:B-1--4-:R-:W-:Y:S05]  /*6da0*/  CALL.ABS.NOINC R2 ;  /* 0x0000000002007343 */ /* 0x012fea0003c00000 */
.L_x_108:
[----:B------:R-:W-:Y:S01]  /*6db0*/  ISETP.NE.AND P0, PT, R95, RZ, PT ;  /* 0x000000ff5f00720c */ /* 0x000fe20003f05270 */
[----:B------:R-:W-:Y:S05]  /*6dc0*/  WARPSYNC.ALL ;  /* 0x0000000000007948 */ /* 0x000fea0003800000 */
[----:B------:R-:W-:Y:S01]  /*6dd0*/  R2UR UR4, R39 ;  /* 0x00000000270472ca */ /* 0x000fe200000e0000 */
[----:B------:R-:W2:Y:S01]  /*6de0*/  S2UR UR6, SR_CgaCtaId ;  /* 0x00000000000679c3 */ /* 0x000ea20000008800 */
[-C--:B------:R-:W-:Y:S01]  /*6df0*/  F2FP.F16.E5M2.UNPACK_B R42, R72.reuse ;  /* 0x00000048ff2a723e */ /* 0x080fe200020004ff */
[----:B------:R-:W-:Y:S01]  /*6e00*/  BSSY.RECONVERGENT B0, `(.L_x_109) ;  /* 0x000009c000007945 */ /* 0x000fe20003800200 */
[----:B------:R-:W-:Y:S02]  /*6e10*/  F2FP.F16.E5M2.UNPACK_B R72, R72.H1 ;  /* 0x00000048ff48723e */ /* 0x000fe400030004ff */
[-C--:B------:R-:W-:Y:S01]  /*6e20*/  F2FP.F16.E5M2.UNPACK_B R46, R73.reuse ;  /* 0x00000049ff2e723e */ /* 0x080fe200020004ff */
[--C-:B------:R-:W-:Y:S01]  /*6e30*/  HADD2.F32 R40, -RZ, R42.reuse.H0_H0 ;  /* 0x2000002aff287230 */ /* 0x100fe20000004100 */
[----:B------:R-:W-:Y:S01]  /*6e40*/  F2FP.F16.E5M2.UNPACK_B R73, R73.H1 ;  /* 0x00000049ff49723e */ /* 0x000fe200030004ff */
[----:B------:R-:W-:Y:S01]  /*6e50*/  HADD2.F32 R42, -RZ, R42.H1_H1 ;  /* 0x3000002aff2a7230 */ /* 0x000fe20000004100 */
[-C--:B------:R-:W-:Y:S01]  /*6e60*/  F2FP.F16.E5M2.UNPACK_B R50, R74.reuse ;  /* 0x0000004aff32723e */ /* 0x080fe200020004ff */
[----:B------:R-:W-:Y:S01]  /*6e70*/  HADD2.F32 R43, -RZ, R72.H0_H0 ;  /* 0x20000048ff2b7230 */ /* 0x000fe20000004100 */
[----:B------:R-:W-:Y:S01]  /*6e80*/  F2FP.F16.E5M2.UNPACK_B R74, R74.H1 ;  /* 0x0000004aff4a723e */ /* 0x000fe200030004ff */
[----:B------:R-:W-:Y:S01]  /*6e90*/  LDTM.16dp32bit_t0_t15.x32 R4, tmem[UR4+0x40] ;  /* 0x00004004000479ee */ /* 0x000fe20008a80000 */
[----:B------:R-:W3:Y:S01]  /*6ea0*/  LDTM.16dp32bit_t16_t31.x32 R4, tmem[UR4+0x60] ;  /* 0x00006004000479ee */ /* 0x000ee20008aa0000 */
[----:B------:R-:W-:Y:S01]  /*6eb0*/  NOP ;  /* 0x0000000000007918 */ /* 0x000fe20000000000 */
[--C-:B------:R-:W-:Y:S01]  /*6ec0*/  HADD2.F32 R45, -RZ, R46.reuse.H0_H0 ;  /* 0x2000002eff2d7230 */ /* 0x100fe20000004100 */
[----:B------:R-:W-:Y:S01]  /*6ed0*/  R2UR UR5, R100 ;  /* 0x00000000640572ca */ /* 0x000fe200000e0000 */
[----:B------:R-:W-:Y:S01]  /*6ee0*/  HADD2.F32 R46, -RZ, R46.H1_H1 ;  /* 0x3000002eff2e7230 */ /* 0x000fe20000004100 */
[----:B------:R-:W-:Y:S01]  /*6ef0*/  F2FP.F16.E5M2.UNPACK_B R54, R75 ;  /* 0x0000004bff36723e */ /* 0x000fe200020004ff */
[--C-:B------:R-:W-:Y:S01]  /*6f00*/  HADD2.F32 R49, -RZ, R50.reuse.H0_H0 ;  /* 0x20000032ff317230 */ /* 0x100fe20000004100 */
[----:B----4-:R-:W-:Y:S01]  /*6f10*/  F2FP.F16.E5M2.UNPACK_B R58, R76 ;  /* 0x0000004cff3a723e */ /* 0x010fe200020004ff */
[----:B------:R-:W-:Y:S01]  /*6f20*/  HADD2.F32 R50, -RZ, R50.H1_H1 ;  /* 0x30000032ff327230 */ /* 0x000fe20000004100 */
[----:B------:R-:W-:Y:S01]  /*6f30*/  F2FP.F16.E5M2.UNPACK_B R62, R77 ;  /* 0x0000004dff3e723e */ /* 0x000fe200020004ff */
[--C-:B------:R-:W-:Y:S01]  /*6f40*/  HADD2.F32 R53, -RZ, R54.reuse.H0_H0 ;  /* 0x20000036ff357230 */ /* 0x100fe20000004100 */
[----:B------:R-:W-:Y:S01]  /*6f50*/  F2FP.F16.E5M2.UNPACK_B R66, R78 ;  /* 0x0000004eff42723e */ /* 0x000fe200020004ff */
[----:B------:R-:W-:Y:S01]  /*6f60*/  HADD2.F32 R54, -RZ, R54.H1_H1 ;  /* 0x30000036ff367230 */ /* 0x000fe20000004100 */
[----:B------:R-:W-:Y:S01]  /*6f70*/  F2FP.F16.E5M2.UNPACK_B R69, R79 ;  /* 0x0000004fff45723e */ /* 0x000fe200020004ff */
[--C-:B------:R-:W-:Y:S01]  /*6f80*/  HADD2.F32 R57, -RZ, R58.reuse.H0_H0 ;  /* 0x2000003aff397230 */ /* 0x100fe20000004100 */
[----:B------:R-:W-:Y:S01]  /*6f90*/  F2FP.F16.E5M2.UNPACK_B R75, R75.H1 ;  /* 0x0000004bff4b723e */ /* 0x000fe200030004ff */
[----:B------:R-:W-:Y:S01]  /*6fa0*/  UIADD3 UR4, UPT, UPT, UR5, 0xb0, URZ ;  /* 0x000000b005047890 */ /* 0x000fe2000fffe0ff */
[----:B------:R-:W-:Y:S01]  /*6fb0*/  HADD2.F32 R59, -RZ, R58.H1_H1 ;  /* 0x3000003aff3b7230 */ /* 0x000fe20000004100 */
[----:B------:R-:W-:Y:S01]  /*6fc0*/  F2FP.F16.E5M2.UNPACK_B R76, R76.H1 ;  /* 0x0000004cff4c723e */ /* 0x000fe200030004ff */
[--C-:B------:R-:W-:Y:S01]  /*6fd0*/  HADD2.F32 R61, -RZ, R62.reuse.H0_H0 ;  /* 0x2000003eff3d7230 */ /* 0x100fe20000004100 */
[----:B------:R-:W-:Y:S01]  /*6fe0*/  F2FP.F16.E5M2.UNPACK_B R77, R77.H1 ;  /* 0x0000004dff4d723e */ /* 0x000fe200030004ff */
[----:B------:R-:W-:Y:S01]  /*6ff0*/  HADD2.F32 R62, -RZ, R62.H1_H1 ;  /* 0x3000003eff3e7230 */ /* 0x000fe20000004100 */
[----:B------:R-:W-:Y:S01]  /*7000*/  F2FP.F16.E5M2.UNPACK_B R78, R78.H1 ;  /* 0x0000004eff4e723e */ /* 0x000fe200030004ff */
[--C-:B------:R-:W-:Y:S01]  /*7010*/  HADD2.F32 R65, -RZ, R66.reuse.H0_H0 ;  /* 0x20000042ff417230 */ /* 0x100fe20000004100 */
[----:B--2---:R-:W-:Y:S01]  /*7020*/  UPRMT UR4, UR6, 0x654, UR4 ;  /* 0x0000065406047896 */ /* 0x004fe20008000004 */
        /* <DEDUP_REMOVED lines=8> */
[----:B------:R-:W-:Y:S01]  /*70b0*/  SYNCS.ARRIVE.TRANS64.RED.A1T0 RZ, [UR4], RZ ;  /* 0x000000ffffff79a7 */ /* 0x000fe20008100404 */
        /* <DEDUP_REMOVED lines=15> */
[--C-:B------:R-:W-:Y:S02]  /*71b0*/  HADD2.F32 R47, -RZ, R73.reuse.H0_H0 ;  /* 0x20000049ff2f7230 */ /* 0x100fe40000004100 */
[C---:B------:R-:W-:Y:S01]  /*71c0*/  FMUL R10, R38.reuse, R10 ;  /* 0x0000000a260a7220 */ /* 0x040fe20000400000 */
[C---:B------:R-:W-:Y:S01]  /*71d0*/  FFMA R6, R41.reuse, R43, R6 ;  /* 0x0000002b29067223 */ /* 0x040fe20000000006 */
[----:B------:R-:W-:Y:S02]  /*71e0*/  HADD2.F32 R48, -RZ, R73.H1_H1 ;  /* 0x30000049ff307230 */ /* 0x000fe40000004100 */
[C---:B------:R-:W-:Y:S01]  /*71f0*/  FFMA R7, R41.reuse, R44, R7 ;  /* 0x0000002c29077223 */ /* 0x040fe20000000007 */
[C---:B------:R-:W-:Y:S01]  /*7200*/  FFMA R8, R41.reuse, R45, R8 ;  /* 0x0000002d29087223 */ /* 0x040fe20000000008 */
[C---:B------:R-:W-:Y:S01]  /*7210*/  FFMA R9, R41.reuse, R46, R9 ;  /* 0x0000002e29097223 */ /* 0x040fe20000000009 */
[----:B------:R-:W-:Y:S01]  /*7220*/  FFMA R10, R41, R47, R10 ;  /* 0x0000002f290a7223 */ /* 0x000fe2000000000a */
[----:B------:R-:W-:Y:S01]  /*7230*/  HADD2.F32 R43, -RZ, R69.H0_H0 ;  /* 0x20000045ff2b7230 */ /* 0x000fe20000004100 */
[----:B-1----:R-:W-:Y:S01]  /*7240*/  F2FP.SATFINITE.E5M2.F32.PACK_AB_MERGE_C R96, R7, R6, RZ ;  /* 0x000000060760723e */ /* 0x002fe200048060ff */
[C---:B------:R-:W-:Y:S01]  /*7250*/  FMUL R11, R38.reuse, R11 ;  /* 0x0000000b260b7220 */ /* 0x040fe20000400000 */
[--C-:B------:R-:W-:Y:S02]  /*7260*/  HADD2.F32 R51, -RZ, R74.reuse.H0_H0 ;  /* 0x2000004aff337230 */ /* 0x100fe40000004100 */
[C---:B------:R-:W-:Y:S01]  /*7270*/  FMUL R14, R38.reuse, R14 ;  /* 0x0000000e260e7220 */ /* 0x040fe20000400000 */
[----:B------:R-:W-:Y:S01]  /*7280*/  HADD2.F32 R52, -RZ, R74.H1_H1 ;  /* 0x3000004aff347230 */ /* 0x000fe20000004100 */
[----:B------:R-:W-:Y:S01]  /*7290*/  F2FP.SATFINITE.E5M2.F32.PACK_AB_MERGE_C R96, R5, R4, R96 ;  /* 0x000000040560723e */ /* 0x000fe20004806060 */
[C---:B------:R-:W-:Y:S01]  /*72a0*/  FFMA R11, R41.reuse, R48, R11 ;  /* 0x00000030290b7223 */ /* 0x040fe2000000000b */
[C---:B------:R-:W-:Y:S01]  /*72b0*/  FFMA R12, R41.reuse, R49, R12 ;  /* 0x00000031290c7223 */ /* 0x040fe2000000000c */
[C---:B------:R-:W-:Y:S01]  /*72c0*/  FFMA R13, R41.reuse, R50, R13 ;  /* 0x00000032290d7223 */ /* 0x040fe2000000000d */
[----:B------:R-:W-:Y:S01]  /*72d0*/  FFMA R14, R41, R51, R14 ;  /* 0x00000033290e7223 */ /* 0x000fe2000000000e */
[C---:B------:R-:W-:Y:S01]  /*72e0*/  FMUL R15, R38.reuse, R15 ;  /* 0x0000000f260f7220 */ /* 0x040fe20000400000 */
[----:B------:R-:W-:Y:S01]  /*72f0*/  F2FP.F16.E5M2.UNPACK_B R79, R79.H1 ;  /* 0x0000004fff4f723e */ /* 0x000fe200030004ff */
[--C-:B------:R-:W-:Y:S01]  /*7300*/  HADD2.F32 R55, -RZ, R75.reuse.H0_H0 ;  /* 0x2000004bff377230 */ /* 0x100fe20000004100 */
[----:B------:R-:W-:Y:S01]  /*7310*/  F2FP.SATFINITE.E5M2.F32.PACK_AB_MERGE_C R97, R11, R10, RZ ;  /* 0x0000000a0b61723e */ /* 0x000fe200048060ff */
[C---:B------:R-:W-:Y:S01]  /*7320*/  FFMA R15, R41.reuse, R52, R15 ;  /* 0x00000034290f7223 */ /* 0x040fe2000000000f */
[C---:B------:R-:W-:Y:S01]  /*7330*/  FFMA R16, R41.reuse, R53, R16 ;  /* 0x0000003529107223 */ /* 0x040fe20000000010 */
[----:B------:R-:W-:Y:S01]  /*7340*/  FFMA R17, R41, R54, R17 ;  /* 0x0000003629117223 */ /* 0x000fe20000000011 */
[----:B------:R-:W-:Y:S01]  /*7350*/  F2FP.SATFINITE.E5M2.F32.PACK_AB_MERGE_C R97, R9, R8, R97 ;  /* 0x000000080961723e */ /* 0x000fe20004806061 */
[----:B------:R-:W-:Y:S01]  /*7360*/  HADD2.F32 R56, -RZ, R75.H1_H1 ;  /* 0x3000004bff387230 */ /* 0x000fe20000004100 */
[----:B------:R-:W-:Y:S01]  /*7370*/  F2FP.SATFINITE.E5M2.F32.PACK_AB_MERGE_C R98, R15, R14, RZ ;  /* 0x0000000e0f62723e */ /* 0x000fe200048060ff */
[C---:B------:R-:W-:Y:S01]  /*7380*/  FMUL R18, R38.reuse, R18 ;  /* 0x0000001226127220 */ /* 0x040fe20000400000 */
[C---:B------:R-:W-:Y:S01]  /*7390*/  FMUL R19, R38.reuse, R19 ;  /* 0x0000001326137220 */ /* 0x040fe20000400000 */
[--C-:B------:R-:W-:Y:S02]  /*73a0*/  HADD2.F32 R58, -RZ, R76.reuse.H0_H0 ;  /* 0x2000004cff3a7230 */ /* 0x100fe40000004100 */
[C---:B------:R-:W-:Y:S01]  /*73b0*/  FMUL R3, R38.reuse, R22 ;  /* 0x0000001626037220 */ /* 0x040fe20000400000 */
[C---:B------:R-:W-:Y:S01]  /*73c0*/  FFMA R18, R41.reuse, R55, R18 ;  /* 0x0000003729127223 */ /* 0x040fe20000000012 */
[----:B------:R-:W-:Y:S02]  /*73d0*/  HADD2.F32 R60, -RZ, R76.H1_H1 ;  /* 0x3000004cff3c7230 */ /* 0x000fe40000004100 */
        /* <DEDUP_REMOVED lines=42> */
[----:B------:R-:W-:Y:S03]  /*7680*/  IADD3 R70, PT, PT, R36, 0x1, RZ ;  /* 0x0000000124467810 */ /* 0x000fe60007ffe0ff */
        /* <DEDUP_REMOVED lines=10> */
[----:B------:R-:W-:Y:S02]  /*7730*/  UIADD3 UR9, UPT, UPT, UR49, 0x40, URZ ;  /* 0x0000004031097890 */ /* 0x000fe4000fffe0ff */
[----:B------:R-:W-:Y:S01]  /*7740*/  UIADD3 UR8, UPT, UPT, UR44, 0x3200, URZ ;  /* 0x000032002c087890 */ /* 0x000fe2000fffe0ff */
[----:B------:R-:W-:Y:S01]  /*7750*/  UMOV UR10, UR50 ;  /* 0x00000032000a7c82 */ /* 0x000fe20008000000 */
[----:B------:R-:W-:Y:S01]  /*7760*/  UMOV UR11, UR36 ;  /* 0x00000024000b7c82 */ /* 0x000fe20008000000 */
[----:B--2---:R-:W-:Y:S04]  /*7770*/  UIADD3 UR4, UP0, UPT, UR6, 0x680, URZ ;  /* 0x0000068006047890 */ /* 0x004fe8000ff1e0ff */
[----:B------:R-:W-:Y:S09]  /*7780*/  UIADD3.X UR5, UPT, UPT, URZ, UR7, URZ, UP0, !UPT ;  /* 0x00000007ff057290 */ /* 0x000ff200087fe4ff */
[----:B------:R2:W-:Y:S01]  /*7790*/  UTMASTG.3D [UR8], [UR4] ;  /* 0x00000008040073b5 */ /* 0x0005e20008010000 */
[----:B------:R0:W-:Y:S01]  /*77a0*/  UTMACMDFLUSH ;  /* 0x00000000000079b7 */ /* 0x0001e20000000000 */
[----:B--2---:R-:W-:Y:S04]  /*77b0*/  DEPBAR.LE SB0, 0x1 ;  /* 0x000080400000791a */ /* 0x004fe80000000000 */
.L_x_110:
[----:B------:R-:W-:Y:S05]  /*77c0*/  BSYNC.RECONVERGENT B0 ;  /* 0x0000000000007941 */ /* 0x000fea0003800200 */
.L_x_109:
[----:B------:R-:W-:Y:S01]  /*77d0*/  BAR.SYNC.DEFER_BLOCKING 0x1, 0x80 ;  /* 0x0042000000007b1d */ /* 0x000fe20000010000 */
[----:B------:R-:W-:Y:S01]  /*77e0*/  ISETP.NE.AND P0, PT, R87, 0x2, PT ;  /* 0x000000025700780c */ /* 0x000fe20003f05270 */
[----:B------:R-:W-:Y:S01]  /*77f0*/  UISETP.NE.AND UP0, UPT, UR45, URZ, UPT ;  /* 0x000000ff2d00728c */ /* 0x000fe2000bf05270 */
[----:B------:R-:W-:Y:S01]  /*7800*/  ISETP.NE.AND P1, PT, R70, 0x4, PT ;  /* 0x000000044600780c */ /* 0x000fe20003f25270 */
[----:B------:R-:W-:Y:S01]  /*7810*/  UIADD3 UR20, UPT, UPT, UR37, UR62, URZ ;  /* 0x0000003e25147290 */ /* 0x000fe2000fffe0ff */
[----:B------:R-:W-:Y:S01]  /*7820*/  SEL R0, RZ, 0x1, P0 ;  /* 0x00000001ff007807 */ /* 0x000fe20000000000 */
[----:B------:R-:W-:Y:S01]  /*7830*/  UIADD3 UR16, UPT, UPT, UR38, UR59, URZ ;  /* 0x0000003b26107290 */ /* 0x000fe2000fffe0ff */
[----:B------:R-:W-:Y:S02]  /*7840*/  SEL R3, RZ, 0x1, P1 ;  /* 0x00000001ff037807 */ /* 0x000fe40000800000 */
[----:B------:R-:W-:Y:S02]  /*7850*/  LOP3.LUT R91, R91, R0, RZ, 0x3c, !PT ;  /* 0x000000005b5b7212 */ /* 0x000fe400078e3cff */
[----:B------:R-:W-:Y:S02]  /*7860*/  LOP3.LUT R92, R92, R3, RZ, 0x3c, !PT ;  /* 0x000000035c5c7212 */ /* 0x000fe400078e3cff */
[----:B------:R-:W-:Y:S02]  /*7870*/  SEL R87, R87, RZ, P0 ;  /* 0x000000ff57577207 */ /* 0x000fe40000000000 */
[----:B------:R-:W-:Y:S01]  /*7880*/  SEL R36, R70, RZ, P1 ;  /* 0x000000ff46247207 */ /* 0x000fe20000800000 */
[----:B------:R-:W-:Y:S01]  /*7890*/  UMOV UR36, UR58 ;  /* 0x0000003a00247c82 */ /* 0x000fe20008000000 */
[----:B------:R-:W-:Y:S05]  /*78a0*/  BRA.U UP0, `(.L_x_111) ;  /* 0xffffffd500987547 */ /* 0x000fea000b83ffff */
[----:B------:R-:W-:Y:S05]  /*78b0*/  EXIT ;  /* 0x000000000000794d */ /* 0x000fea0003800000 */
.L_x_24:
[----:B-1----:R1:W2:Y:S02]  /*78c0*/  SYNCS.PHASECHK.TRANS64.TRYWAIT P0, [R0+URZ+0xe0], R3 ;  /* 0x0000e003000075a7 */ /* 0x0022a400080011ff */
[----:B--2---:R-:W-:Y:S05]  /*78d0*/  @!P0 NANOSLEEP.SYNCS 0x989680 ;  /* 0x009896800000895d */ /* 0x004fea0003900000 */
[----:B------:R-:W2:Y:S02]  /*78e0*/  @!P0 SYNCS.PHASECHK.TRANS64 P0, [R0+URZ+0xe0], R3 ;  /* 0x0000e003000085a7 */ /* 0x000ea400080010ff */
[----:B--2---:R-:W-:Y:S05]  /*78f0*/  @!P0 BRA `(.L_x_24) ;  /* 0xfffffffc00f08947 */ /* 0x004fea000383ffff */
[----:B------:R-:W-:Y:S05]  /*7900*/  BRA `(.L_x_112) ;  /* 0xffffffa0002c7947 */ /* 0x000fea000383ffff */
.L_x_27:
[----:B-1----:R-:W-:-:S07]  /*7910*/  MOV R0, UR33 ;  /* 0x0000002100007c02 */ /* 0x002fce0008000f00 */
.L_x_113:
[----:B-1----:R1:W2:Y:S02]  /*7920*/  SYNCS.PHASECHK.TRANS64.TRYWAIT P0, [R0+URZ+0x20], R3 ;  /* 0x00002003000075a7 */ /* 0x0022a400080011ff */
[----:B--2---:R-:W-:Y:S05]  /*7930*/  @!P0 NANOSLEEP.SYNCS 0x989680 ;  /* 0x009896800000895d */ /* 0x004fea0003900000 */
[----:B------:R-:W2:Y:S02]  /*7940*/  @!P0 SYNCS.PHASECHK.TRANS64 P0, [R0+URZ+0x20], R3 ;  /* 0x00002003000085a7 */ /* 0x000ea400080010ff */
[----:B--2---:R-:W-:Y:S05]  /*7950*/  @!P0 BRA `(.L_x_113) ;  /* 0xfffffffc00f08947 */ /* 0x004fea000383ffff */
[----:B------:R-:W-:Y:S05]  /*7960*/  BRA `(.L_x_26) ;  /* 0xffffffa000707947 */ /* 0x000fea000383ffff */
.L_x_34:
[----:B-1----:R-:W-:-:S07]  /*7970*/  MOV R0, UR17 ;  /* 0x0000001100007c02 */ /* 0x002fce0008000f00 */
.L_x_114:
[----:B-1----:R1:W2:Y:S02]  /*7980*/  SYNCS.PHASECHK.TRANS64.TRYWAIT P0, [R0+URZ+0x20], R3 ;  /* 0x00002003000075a7 */ /* 0x0022a400080011ff */
[----:B--2---:R-:W-:Y:S05]  /*7990*/  @!P0 NANOSLEEP.SYNCS 0x989680 ;  /* 0x009896800000895d */ /* 0x004fea0003900000 */
[----:B------:R-:W2:Y:S02]  /*79a0*/  @!P0 SYNCS.PHASECHK.TRANS64 P0, [R0+URZ+0x20], R3 ;  /* 0x00002003000085a7 */ /* 0x000ea400080010ff */
[----:B--2---:R-:W-:Y:S05]  /*79b0*/  @!P0 BRA `(.L_x_114) ;  /* 0xfffffffc00f08947 */ /* 0x004fea000383ffff */
[----:B------:R-:W-:Y:S05]  /*79c0*/  BRA `(.L_x_33) ;  /* 0xffffffa400307947 */ /* 0x000fea000383ffff */
.L_x_39:
[----:B-1----:R1:W2:Y:S02]  /*79d0*/  SYNCS.PHASECHK.TRANS64.TRYWAIT P0, [R3+URZ+0x70], R0 ;  /* 0x00007000030075a7 */ /* 0x0022a400080011ff */
[----:B--2---:R-:W-:Y:S05]  /*79e0*/  @!P0 NANOSLEEP.SYNCS 0x989680 ;  /* 0x009896800000895d */ /* 0x004fea0003900000 */
[----:B------:R-:W2:Y:S02]  /*79f0*/  @!P0 SYNCS.PHASECHK.TRANS64 P0, [R3+URZ+0x70], R0 ;  /* 0x00007000030085a7 */ /* 0x000ea400080010ff */
[----:B--2---:R-:W-:Y:S05]  /*7a00*/  @!P0 BRA `(.L_x_39) ;  /* 0xfffffffc00f08947 */ /* 0x004fea000383ffff */
[----:B------:R-:W-:Y:S05]  /*7a10*/  BRA `(.L_x_115) ;  /* 0xffffffa400d07947 */ /* 0x000fea000383ffff */
.L_x_43:
[----:B-1----:R-:W-:-:S07]  /*7a20*/  MOV R0, UR4 ;  /* 0x0000000400007c02 */ /* 0x002fce0008000f00 */
.L_x_116:
[----:B-1----:R1:W2:Y:S02]  /*7a30*/  SYNCS.PHASECHK.TRANS64.TRYWAIT P0, [R0+URZ], R3 ;  /* 0x00000003000075a7 */ /* 0x0022a400080011ff */
[----:B--2---:R-:W-:Y:S05]  /*7a40*/  @!P0 NANOSLEEP.SYNCS 0x989680 ;  /* 0x009896800000895d */ /* 0x004fea0003900000 */
[----:B------:R-:W2:Y:S02]  /*7a50*/  @!P0 SYNCS.PHASECHK.TRANS64 P0, [R0+URZ], R3 ;  /* 0x00000003000085a7 */ /* 0x000ea400080010ff */
[----:B--2---:R-:W-:Y:S05]  /*7a60*/  @!P0 BRA `(.L_x_116) ;  /* 0xfffffffc00f08947 */ /* 0x004fea000383ffff */
[----:B------:R-:W-:Y:S05]  /*7a70*/  BRA `(.L_x_117) ;  /* 0xffffffac00747947 */ /* 0x000fea000383ffff */
.L_x_44:
[----:B------:R-:W-:-:S07]  /*7a80*/  MOV R0, UR5 ;  /* 0x0000000500007c02 */ /* 0x000fce0008000f00 */
.L_x_118:
[----:B-1----:R1:W2:Y:S02]  /*7a90*/  SYNCS.PHASECHK.TRANS64.TRYWAIT P0, [R0+URZ], R3 ;  /* 0x00000003000075a7 */ /* 0x0022a400080011ff */
[----:B--2---:R-:W-:Y:S05]  /*7aa0*/  @!P0 NANOSLEEP.SYNCS 0x989680 ;  /* 0x009896800000895d */ /* 0x004fea0003900000 */
[----:B------:R-:W2:Y:S02]  /*7ab0*/  @!P0 SYNCS.PHASECHK.TRANS64 P0, [R0+URZ], R3 ;  /* 0x00000003000085a7 */ /* 0x000ea400080010ff */
[----:B--2---:R-:W-:Y:S05]  /*7ac0*/  @!P0 BRA `(.L_x_118) ;  /* 0xfffffffc00f08947 */ /* 0x004fea000383ffff */
[----:B------:R-:W-:Y:S05]  /*7ad0*/  BRA `(.L_x_119) ;  /* 0xffffffac00807947 */ /* 0x000fea000383ffff */
.L_x_45:
[----:B------:R-:W-:-:S07]  /*7ae0*/  MOV R0, UR5 ;  /* 0x0000000500007c02 */ /* 0x000fce0008000f00 */
.L_x_120:
[----:B-1----:R1:W2:Y:S02]  /*7af0*/  SYNCS.PHASECHK.TRANS64.TRYWAIT P0, [R0+URZ], R3 ;  /* 0x00000003000075a7 */ /* 0x0022a400080011ff */
[----:B--2---:R-:W-:Y:S05]  /*7b00*/  @!P0 NANOSLEEP.SYNCS 0x989680 ;  /* 0x009896800000895d */ /* 0x004fea0003900000 */
[----:B------:R-:W2:Y:S02]  /*7b10*/  @!P0 SYNCS.PHASECHK.TRANS64 P0, [R0+URZ], R3 ;  /* 0x00000003000085a7 */ /* 0x000ea400080010ff */
[----:B--2---:R-:W-:Y:S05]  /*7b20*/  @!P0 BRA `(.L_x_120) ;  /* 0xfffffffc00f08947 */ /* 0x004fea000383ffff */
[----:B------:R-:W-:Y:S05]  /*7b30*/  BRA `(.L_x_121) ;  /* 0xffffffac008c7947 */ /* 0x000fea000383ffff */
.L_x_48:
[----:B--2---:R2:W3:Y:S02]  /*7b40*/  SYNCS.PHASECHK.TRANS64.TRYWAIT P0, [R2+URZ+0xd0], R5 ;  /* 0x0000d005020075a7 */ /* 0x0044e400080011ff */
[----:B---3--:R-:W-:Y:S05]  /*7b50*/  @!P0 NANOSLEEP.SYNCS 0x989680 ;  /* 0x009896800000895d */ /* 0x008fea0003900000 */
[----:B------:R-:W3:Y:S02]  /*7b60*/  @!P0 SYNCS.PHASECHK.TRANS64 P0, [R2+URZ+0xd0], R5 ;  /* 0x0000d005020085a7 */ /* 0x000ee400080010ff */
[----:B---3--:R-:W-:Y:S05]  /*7b70*/  @!P0 BRA `(.L_x_48) ;  /* 0xfffffffc00f08947 */ /* 0x008fea000383ffff */
[----:B------:R-:W-:Y:S05]  /*7b80*/  BRA `(.L_x_122) ;  /* 0xffffffac00f07947 */ /* 0x000fea000383ffff */
.L_x_49:
[----:B------:R-:W-:-:S07]  /*7b90*/  MOV R2, UR4 ;  /* 0x0000000400027c02 */ /* 0x000fce0008000f00 */
.L_x_123:
[----:B--2---:R2:W3:Y:S02]  /*7ba0*/  SYNCS.PHASECHK.TRANS64.TRYWAIT P0, [R2+URZ+0x80], R5 ;  /* 0x00008005020075a7 */ /* 0x0044e400080011ff */
[----:B---3--:R-:W-:Y:S05]  /*7bb0*/  @!P0 NANOSLEEP.SYNCS 0x989680 ;  /* 0x009896800000895d */ /* 0x008fea0003900000 */
[----:B------:R-:W3:Y:S02]  /*7bc0*/  @!P0 SYNCS.PHASECHK.TRANS64 P0, [R2+URZ+0x80], R5 ;  /* 0x00008005020085a7 */ /* 0x000ee400080010ff */
[----:B---3--:R-:W-:Y:S05]  /*7bd0*/  @!P0 BRA `(.L_x_123) ;  /* 0xfffffffc00f08947 */ /* 0x008fea000383ffff */
[----:B------:R-:W-:Y:S05]  /*7be0*/  BRA `(.L_x_124) ;  /* 0xffffffb000007947 */ /* 0x000fea000383ffff */
.L_x_50:
[----:B--2---:R2:W3:Y:S02]  /*7bf0*/  SYNCS.PHASECHK.TRANS64.TRYWAIT P1, [R2+URZ+0x70], R5 ;  /* 0x00007005020075a7 */ /* 0x0044e400080211ff */
[----:B---3--:R-:W-:Y:S05]  /*7c00*/  @!P1 NANOSLEEP.SYNCS 0x989680 ;  /* 0x009896800000995d */ /* 0x008fea0003900000 */
[----:B------:R-:W3:Y:S02]  /*7c10*/  @!P1 SYNCS.PHASECHK.TRANS64 P1, [R2+URZ+0x70], R5 ;  /* 0x00007005020095a7 */ /* 0x000ee400080210ff */
[----:B---3--:R-:W-:Y:S05]  /*7c20*/  @!P1 BRA `(.L_x_50) ;  /* 0xfffffffc00f09947 */ /* 0x008fea000383ffff */
[----:B------:R-:W-:Y:S05]  /*7c30*/  BRA `(.L_x_125) ;  /* 0xffffffb000307947 */ /* 0x000fea000383ffff */
.L_x_53:
[----:B------:R-:W-:-:S07]  /*7c40*/  MOV R0, UR4 ;  /* 0x0000000400007c02 */ /* 0x000fce0008000f00 */
.L_x_126:
[----:B--2---:R2:W3:Y:S02]  /*7c50*/  SYNCS.PHASECHK.TRANS64.TRYWAIT P0, [R0+URZ+0x80], R3 ;  /* 0x00008003000075a7 */ /* 0x0044e400080011ff */
[----:B---3--:R-:W-:Y:S05]  /*7c60*/  @!P0 NANOSLEEP.SYNCS 0x989680 ;  /* 0x009896800000895d */ /* 0x008fea0003900000 */
[----:B------:R-:W3:Y:S02]  /*7c70*/  @!P0 SYNCS.PHASECHK.TRANS64 P0, [R0+URZ+0x80], R3 ;  /* 0x00008003000085a7 */ /* 0x000ee400080010ff */
[----:B---3--:R-:W-:Y:S05]  /*7c80*/  @!P0 BRA `(.L_x_126) ;  /* 0xfffffffc00f08947 */ /* 0x008fea000383ffff */
[----:B------:R-:W-:Y:S05]  /*7c90*/  BRA `(.L_x_52) ;  /* 0xffffffb000847947 */ /* 0x000fea000383ffff */
.L_x_60:
[----:B-1----:R1:W2:Y:S02]  /*7ca0*/  SYNCS.PHASECHK.TRANS64.TRYWAIT P1, [R0+URZ+0x70], R5 ;  /* 0x00007005000075a7 */ /* 0x0022a400080211ff */
[----:B--2---:R-:W-:Y:S05]  /*7cb0*/  @!P1 NANOSLEEP.SYNCS 0x989680 ;  /* 0x009896800000995d */ /* 0x004fea0003900000 */
[----:B------:R-:W2:Y:S02]  /*7cc0*/  @!P1 SYNCS.PHASECHK.TRANS64 P1, [R0+URZ+0x70], R5 ;  /* 0x00007005000095a7 */ /* 0x000ea400080210ff */
[----:B--2---:R-:W-:Y:S05]  /*7cd0*/  @!P1 BRA `(.L_x_60) ;  /* 0xfffffffc00f09947 */ /* 0x004fea000383ffff */
[----:B------:R-:W-:Y:S05]  /*7ce0*/  BRA `(.L_x_127) ;  /* 0xffffffb400ec7947 */ /* 0x000fea000383ffff */
.L_x_61:
[----:B------:R-:W-:-:S07]  /*7cf0*/  MOV R3, UR23 ;  /* 0x0000001700037c02 */ /* 0x000fce0008000f00 */
.L_x_128:
[----:B-1----:R1:W2:Y:S02]  /*7d00*/  SYNCS.PHASECHK.TRANS64.TRYWAIT P0, [R3+URZ+0xb0], R0 ;  /* 0x0000b000030075a7 */ /* 0x0022a400080011ff */
[----:B--2---:R-:W-:Y:S05]  /*7d10*/  @!P0 NANOSLEEP.SYNCS 0x989680 ;  /* 0x009896800000895d */ /* 0x004fea0003900000 */
[----:B------:R-:W2:Y:S02]  /*7d20*/  @!P0 SYNCS.PHASECHK.TRANS64 P0, [R3+URZ+0xb0], R0 ;  /* 0x0000b000030085a7 */ /* 0x000ea400080010ff */
[----:B--2---:R-:W-:Y:S05]  /*7d30*/  @!P0 BRA `(.L_x_128) ;  /* 0xfffffffc00f08947 */ /* 0x004fea000383ffff */
[----:B------:R-:W-:Y:S05]  /*7d40*/  BRA `(.L_x_129) ;  /* 0xffffffb8003c7947 */ /* 0x000fea000383ffff */
.L_x_64:
[----:B------:R-:W-:Y:S07]  /*7d50*/  MOV R0, UR5 ;  /* 0x0000000500007c02 */ /* 0x000fee0008000f00 */
.L_x_130:
[----:B-1----:R1:W2:Y:S02]  /*7d60*/  SYNCS.PHASECHK.TRANS64.TRYWAIT P0, [R0+URZ], R3 ;  /* 0x00000003000075a7 */ /* 0x0022a400080011ff */
[----:B--2---:R-:W-:Y:S05]  /*7d70*/  @!P0 NANOSLEEP.SYNCS 0x989680 ;  /* 0x009896800000895d */ /* 0x004fea0003900000 */
[----:B------:R-:W2:Y:S02]  /*7d80*/  @!P0 SYNCS.PHASECHK.TRANS64 P0, [R0+URZ], R3 ;  /* 0x00000003000085a7 */ /* 0x000ea400080010ff */
[----:B--2---:R-:W-:Y:S05]  /*7d90*/  @!P0 BRA `(.L_x_130) ;  /* 0xfffffffc00f08947 */ /* 0x004fea000383ffff */
[----:B------:R-:W-:Y:S05]  /*7da0*/  BRA `(.L_x_63) ;  /* 0xffffffb800587947 */ /* 0x000fea000383ffff */
.L_x_67:
[----:B------:R-:W-:-:S07]  /*7db0*/  MOV R0, UR4 ;  /* 0x0000000400007c02 */ /* 0x000fce0008000f00 */
.L_x_131:
[----:B--2---:R2:W4:Y:S02]  /*7dc0*/  SYNCS.PHASECHK.TRANS64.TRYWAIT P0, [R0+URZ], R3 ;  /* 0x00000003000075a7 */ /* 0x00452400080011ff */
[----:B----4-:R-:W-:Y:S05]  /*7dd0*/  @!P0 NANOSLEEP.SYNCS 0x989680 ;  /* 0x009896800000895d */ /* 0x010fea0003900000 */
[----:B------:R-:W4:Y:S02]  /*7de0*/  @!P0 SYNCS.PHASECHK.TRANS64 P0, [R0+URZ], R3 ;  /* 0x00000003000085a7 */ /* 0x000f2400080010ff */
[----:B----4-:R-:W-:Y:S05]  /*7df0*/  @!P0 BRA `(.L_x_131) ;  /* 0xfffffffc00f08947 */ /* 0x010fea000383ffff */
[----:B------:R-:W-:Y:S05]  /*7e00*/  BRA `(.L_x_132) ;  /* 0xffffffbc000c7947 */ /* 0x000fea000383ffff */
.L_x_68:
[----:B------:R-:W-:-:S07]  /*7e10*/  MOV R0, UR5 ;  /* 0x0000000500007c02 */ /* 0x000fce0008000f00 */
.L_x_133:
[----:B-1----:R1:W2:Y:S02]  /*7e20*/  SYNCS.PHASECHK.TRANS64.TRYWAIT P0, [R0+URZ], R3 ;  /* 0x00000003000075a7 */ /* 0x0022a400080011ff */
[----:B--2---:R-:W-:Y:S05]  /*7e30*/  @!P0 NANOSLEEP.SYNCS 0x989680 ;  /* 0x009896800000895d */ /* 0x004fea0003900000 */
[----:B------:R-:W2:Y:S02]  /*7e40*/  @!P0 SYNCS.PHASECHK.TRANS64 P0, [R0+URZ], R3 ;  /* 0x00000003000085a7 */ /* 0x000ea400080010ff */
[----:B--2---:R-:W-:Y:S05]  /*7e50*/  @!P0 BRA `(.L_x_133) ;  /* 0xfffffffc00f08947 */ /* 0x004fea000383ffff */
[----:B------:R-:W-:Y:S05]  /*7e60*/  BRA `(.L_x_134) ;  /* 0xffffffbc00187947 */ /* 0x000fea000383ffff */
.L_x_69:
[----:B------:R-:W-:-:S07]  /*7e70*/  MOV R0, UR5 ;  /* 0x0000000500007c02 */ /* 0x000fce0008000f00 */
.L_x_135:
[----:B-1----:R1:W2:Y:S02]  /*7e80*/  SYNCS.PHASECHK.TRANS64.TRYWAIT P0, [R0+URZ], R3 ;  /* 0x00000003000075a7 */ /* 0x0022a400080011ff */
[----:B--2---:R-:W-:Y:S05]  /*7e90*/  @!P0 NANOSLEEP.SYNCS 0x989680 ;  /* 0x009896800000895d */ /* 0x004fea0003900000 */
[----:B------:R-:W2:Y:S02]  /*7ea0*/  @!P0 SYNCS.PHASECHK.TRANS64 P0, [R0+URZ], R3 ;  /* 0x00000003000085a7 */ /* 0x000ea400080010ff */
[----:B--2---:R-:W-:Y:S05]  /*7eb0*/  @!P0 BRA `(.L_x_135) ;  /* 0xfffffffc00f08947 */ /* 0x004fea000383ffff */
[----:B------:R-:W-:Y:S05]  /*7ec0*/  BRA `(.L_x_136) ;  /* 0xffffffbc00247947 */ /* 0x000fea000383ffff */
.L_x_70:
[----:B------:R-:W-:-:S07]  /*7ed0*/  MOV R0, UR4 ;  /* 0x0000000400007c02 */ /* 0x000fce0008000f00 */
.L_x_137:
[----:B-1----:R1:W2:Y:S02]  /*7ee0*/  SYNCS.PHASECHK.TRANS64.TRYWAIT P0, [R0+URZ], R3 ;  /* 0x00000003000075a7 */ /* 0x0022a400080011ff */
[----:B--2---:R-:W-:Y:S05]  /*7ef0*/  @!P0 NANOSLEEP.SYNCS 0x989680 ;  /* 0x009896800000895d */ /* 0x004fea0003900000 */
[----:B------:R-:W2:Y:S02]  /*7f00*/  @!P0 SYNCS.PHASECHK.TRANS64 P0, [R0+URZ], R3 ;  /* 0x00000003000085a7 */ /* 0x000ea400080010ff */
[----:B--2---:R-:W-:Y:S05]  /*7f10*/  @!P0 BRA `(.L_x_137) ;  /* 0xfffffffc00f08947 */ /* 0x004fea000383ffff */
[----:B------:R-:W-:Y:S05]  /*7f20*/  BRA `(.L_x_138) ;  /* 0xffffffbc00307947 */ /* 0x000fea000383ffff */
.L_x_75:
[----:B--2---:R2:W3:Y:S02]  /*7f30*/  SYNCS.PHASECHK.TRANS64.TRYWAIT P0, [R12+URZ+0x70], R9 ;  /* 0x000070090c0075a7 */ /* 0x0044e400080011ff */
[----:B---3--:R-:W-:Y:S05]  /*7f40*/  @!P0 NANOSLEEP.SYNCS 0x989680 ;  /* 0x009896800000895d */ /* 0x008fea0003900000 */
[----:B------:R-:W3:Y:S02]  /*7f50*/  @!P0 SYNCS.PHASECHK.TRANS64 P0, [R12+URZ+0x70], R9 ;  /* 0x000070090c0085a7 */ /* 0x000ee400080010ff */
[----:B---3--:R-:W-:Y:S05]  /*7f60*/  @!P0 BRA `(.L_x_75) ;  /* 0xfffffffc00f08947 */ /* 0x008fea000383ffff */
[----:B------:R-:W-:Y:S05]  /*7f70*/  BRA `(.L_x_139) ;  /* 0xffffffc000507947 */ /* 0x000fea000383ffff */
.L_x_78:
[----:B------:R-:W-:Y:S07]  /*7f80*/  MOV R0, UR21 ;  /* 0x0000001500007c02 */ /* 0x000fee0008000f00 */
.L_x_140:
[----:B--2---:R2:W3:Y:S02]  /*7f90*/  SYNCS.PHASECHK.TRANS64.TRYWAIT P2, [R0+URZ+0x68], R11 ;  /* 0x0000680b000075a7 */ /* 0x0044e400080411ff */
[----:B---3--:R-:W-:Y:S05]  /*7fa0*/  @!P2 NANOSLEEP.SYNCS 0x989680 ;  /* 0x009896800000a95d */ /* 0x008fea0003900000 */
[----:B------:R-:W3:Y:S02]  /*7fb0*/  @!P2 SYNCS.PHASECHK.TRANS64 P2, [R0+URZ+0x68], R11 ;  /* 0x0000680b0000a5a7 */ /* 0x000ee400080410ff */
[----:B---3--:R-:W-:Y:S05]  /*7fc0*/  @!P2 BRA `(.L_x_140) ;  /* 0xfffffffc00f0a947 */ /* 0x008fea000383ffff */
[----:B------:R-:W-:Y:S05]  /*7fd0*/  BRA `(.L_x_77) ;  /* 0xffffffc400b87947 */ /* 0x000fea000383ffff */
.L_x_81:
[----:B--2---:R-:W-:Y:S07]  /*7fe0*/  MOV R0, UR21 ;  /* 0x0000001500007c02 */ /* 0x004fee0008000f00 */
.L_x_141:
[----:B--2---:R2:W3:Y:S02]  /*7ff0*/  SYNCS.PHASECHK.TRANS64.TRYWAIT P0, [R0+URZ+0x50], R9 ;  /* 0x00005009000075a7 */ /* 0x0044e400080011ff */
[----:B---3--:R-:W-:Y:S05]  /*8000*/  @!P0 NANOSLEEP.SYNCS 0x989680 ;  /* 0x009896800000895d */ /* 0x008fea0003900000 */
[----:B------:R-:W3:Y:S02]  /*8010*/  @!P0 SYNCS.PHASECHK.TRANS64 P0, [R0+URZ+0x50], R9 ;  /* 0x00005009000085a7 */ /* 0x000ee400080010ff */
[----:B---3--:R-:W-:Y:S05]  /*8020*/  @!P0 BRA `(.L_x_141) ;  /* 0xfffffffc00f08947 */ /* 0x008fea000383ffff */
[----:B------:R-:W-:Y:S05]  /*8030*/  BRA `(.L_x_142) ;  /* 0xffffffc800147947 */ /* 0x000fea000383ffff */
.L_x_82:
[----:B------:R-:W-:Y:S07]  /*8040*/  MOV R0, UR21 ;  /* 0x0000001500007c02 */ /* 0x000fee0008000f00 */
.L_x_143:
[----:B--2---:R2:W3:Y:S02]  /*8050*/  SYNCS.PHASECHK.TRANS64.TRYWAIT P0, [R0+URZ+0x58], R9 ;  /* 0x00005809000075a7 */ /* 0x0044e400080011ff */
[----:B---3--:R-:W-:Y:S05]  /*8060*/  @!P0 NANOSLEEP.SYNCS 0x989680 ;  /* 0x009896800000895d */ /* 0x008fea0003900000 */
[----:B------:R-:W3:Y:S02]  /*8070*/  @!P0 SYNCS.PHASECHK.TRANS64 P0, [R0+URZ+0x58], R9 ;  /* 0x00005809000085a7 */ /* 0x000ee400080010ff */
[----:B---3--:R-:W-:Y:S05]  /*8080*/  @!P0 BRA `(.L_x_143) ;  /* 0xfffffffc00f08947 */ /* 0x008fea000383ffff */
[----:B------:R-:W-:Y:S05]  /*8090*/  BRA `(.L_x_144) ;  /* 0xffffffc8004c7947 */ /* 0x000fea000383ffff */
.L_x_84:
[----:B------:R-:W-:-:S07]  /*80a0*/  MOV R0, UR21 ;  /* 0x0000001500007c02 */ /* 0x000fce0008000f00 */
.L_x_145:
[----:B---3--:R3:W4:Y:S02]  /*80b0*/  SYNCS.PHASECHK.TRANS64.TRYWAIT P0, [R0+URZ+0x50], R3 ;  /* 0x00005003000075a7 */ /* 0x00872400080011ff */
[----:B----4-:R-:W-:Y:S05]  /*80c0*/  @!P0 NANOSLEEP.SYNCS 0x989680 ;  /* 0x009896800000895d */ /* 0x010fea0003900000 */
[----:B------:R-:W4:Y:S02]  /*80d0*/  @!P0 SYNCS.PHASECHK.TRANS64 P0, [R0+URZ+0x50], R3 ;  /* 0x00005003000085a7 */ /* 0x000f2400080010ff */
[----:B----4-:R-:W-:Y:S05]  /*80e0*/  @!P0 BRA `(.L_x_145) ;  /* 0xfffffffc00f08947 */ /* 0x010fea000383ffff */
[----:B------:R-:W-:Y:S05]  /*80f0*/  BRA `(.L_x_146) ;  /* 0xffffffc800bc7947 */ /* 0x000fea000383ffff */
.L_x_86:
[----:B-1----:R1:W2:Y:S02]  /*8100*/  SYNCS.PHASECHK.TRANS64.TRYWAIT P0, [R3+URZ+0x70], R0 ;  /* 0x00007000030075a7 */ /* 0x0022a400080011ff */
[----:B--2---:R-:W-:Y:S05]  /*8110*/  @!P0 NANOSLEEP.SYNCS 0x989680 ;  /* 0x009896800000895d */ /* 0x004fea0003900000 */
[----:B------:R-:W2:Y:S02]  /*8120*/  @!P0 SYNCS.PHASECHK.TRANS64 P0, [R3+URZ+0x70], R0 ;  /* 0x00007000030085a7 */ /* 0x000ea400080010ff */
[----:B--2---:R-:W-:Y:S05]  /*8130*/  @!P0 BRA `(.L_x_86) ;  /* 0xfffffffc00f08947 */ /* 0x004fea000383ffff */
[----:B------:R-:W-:Y:S05]  /*8140*/  BRA `(.L_x_147) ;  /* 0xffffffcc00847947 */ /* 0x000fea000383ffff */
.L_x_97:
[----:B--2---:R2:W1:Y:S02]  /*8150*/  SYNCS.PHASECHK.TRANS64.TRYWAIT P1, [R2+URZ+0x40], R5 ;  /* 0x00004005020075a7 */ /* 0x00446400080211ff */
[----:B-1----:R-:W-:Y:S05]  /*8160*/  @!P1 NANOSLEEP.SYNCS 0x989680 ;  /* 0x009896800000995d */ /* 0x002fea0003900000 */
[----:B------:R-:W1:Y:S02]  /*8170*/  @!P1 SYNCS.PHASECHK.TRANS64 P1, [R2+URZ+0x40], R5 ;  /* 0x00004005020095a7 */ /* 0x000e6400080210ff */
[----:B-1----:R-:W-:Y:S05]  /*8180*/  @!P1 BRA `(.L_x_97) ;  /* 0xfffffffc00f09947 */ /* 0x002fea000383ffff */
[----:B------:R-:W-:Y:S05]  /*8190*/  BRA `(.L_x_96) ;  /* 0xffffffd800f87947 */ /* 0x000fea000383ffff */
.L_x_99:
[----:B--2---:R2:W4:Y:S02]  /*81a0*/  SYNCS.PHASECHK.TRANS64.TRYWAIT P0, [R100+URZ+0x90], R3 ;  /* 0x00009003640075a7 */ /* 0x00452400080011ff */
[----:B----4-:R-:W-:Y:S05]  /*81b0*/  @!P0 NANOSLEEP.SYNCS 0x989680 ;  /* 0x009896800000895d */ /* 0x010fea0003900000 */
[----:B------:R-:W4:Y:S02]  /*81c0*/  @!P0 SYNCS.PHASECHK.TRANS64 P0, [R100+URZ+0x90], R3 ;  /* 0x00009003640085a7 */ /* 0x000f2400080010ff */
[----:B----4-:R-:W-:Y:S05]  /*81d0*/  @!P0 BRA `(.L_x_99) ;  /* 0xfffffffc00f08947 */ /* 0x010fea000383ffff */
[----:B------:R-:W-:Y:S05]  /*81e0*/  BRA `(.L_x_98) ;  /* 0xffffffdc00487947 */ /* 0x000fea000383ffff */
.L_x_107:
[----:B---3--:R3:W4:Y:S02]  /*81f0*/  SYNCS.PHASECHK.TRANS64.TRYWAIT P0, [R109+URZ+0x40], R4 ;  /* 0x000040046d0075a7 */ /* 0x00872400080011ff */
[----:B----4-:R-:W-:Y:S05]  /*8200*/  @!P0 NANOSLEEP.SYNCS 0x989680 ;  /* 0x009896800000895d */ /* 0x010fea0003900000 */
[----:B------:R-:W4:Y:S02]  /*8210*/  @!P0 SYNCS.PHASECHK.TRANS64 P0, [R109+URZ+0x40], R4 ;  /* 0x000040046d0085a7 */ /* 0x000f2400080010ff */
[----:B----4-:R-:W-:Y:S05]  /*8220*/  @!P0 BRA `(.L_x_107) ;  /* 0xfffffffc00f08947 */ /* 0x010fea000383ffff */
[----:B------:R-:W-:Y:S05]  /*8230*/  BRA `(.L_x_106) ;  /* 0xffffffe8003c7947 */ /* 0x000fea000383ffff */
        .weak           $__internal_0_$__cuda_sm10x_tcgen05_guardrail_trap_col_being_dealloced_not_returned_by_alloc
        .type           $__internal_0_$__cuda_sm10x_tcgen05_guardrail_trap_col_being_dealloced_not_returned_by_alloc,@function
        .size           $__internal_0_$__cuda_sm10x_tcgen05_guardrail_trap_col_being_dealloced_not_returned_by_alloc,($__internal_1_$__cuda_sm10x_tcgen05_guardrail_trap_phase_invalid_during_alloc - $__internal_0_$__cuda_sm10x_tcgen05_guardrail_trap_col_being_dealloced_not_returned_by_alloc)
$__internal_0_$__cuda_sm10x_tcgen05_guardrail_trap_col_being_dealloced_not_returned_by_alloc:
[----:B------:R-:W-:Y:S05]  /*8240*/  BPT.TRAP 0x1 ;  /* 0x000000040000795c */ /* 0x000fea0000300000 */
[----:B------:R-:W-:-:S04]  /*8250*/  HFMA2 R3, -RZ, RZ, 0, 0 ;  /* 0x00000000ff037431 */ /* 0x000fc800000001ff */
[----:B------:R-:W-:Y:S05]  /*8260*/  RET.REL.NODEC R2 `(_ZN7cutlass13device_kernelINS_4gemm6kernel13GemmUniversalIN4cute5tupleIJiiiiEEENS1_10collective13CollectiveMmaINS1_35MainloopSm100TmaUmmaWarpSpecializedILi4ELi2ELi4ENS5_IJNS4_1CILi2EEESB_NSA_ILi1EEEEEEEENS5_IJNSA_ILi64EEENSA_ILi128EEESF_EEENS_12float_e5m2_tENS5_IJlSC_lEEESI_SJ_NS4_8TiledMMAINS4_8MMA_AtomIJNS4_10MMA_TraitsINS4_19SM100_MMA_F8F6F4_SSEJSI_SI_fSF_SG_NS4_17integral_constantINS4_4UMMA5MajorELSQ_0EEESR_NSO_INSP_7ScaleInELSS_0EEEST_EEEEEENS4_6LayoutINS5_IJSC_SC_SC_EEENS5_IJNSA_ILi0EEESY_SY_EEEEENS5_IJNS4_10UnderscoreES11_S11_EEEEENS4_23SM90_TMA_LOAD_MULTICASTENS4_14ComposedLayoutINS4_7SwizzleILi2ELi4ELi3EEENS4_18smem_ptr_flag_bitsILi8EEENSW_INS5_IJNSA_ILi8EEESF_EEENS5_IJSF_SC_EEEEEEEvNS4_8identityES14_S1E_vS1F_EENS_8epilogue10collective18CollectiveEpilogueINS1H_23Sm100TmaWarpSpecializedILi2ELi2ELi32ELb0ELb0EEEJSH_NS5_IJNSW_ISF_SC_EES1M_EEESI_SJ_SI_SJ_NS1H_6fusion15FusionCallbacksIS1L_NS1O_17LinearCombinationISI_fSI_fLNS_15FloatRoundStyleE2EEESH_S1N_JEEENS4_5SM1004TMEM4LOAD26SM100_TMEM_LOAD_16dp32b32xENS4_13SM90_TMA_LOADES1E_NS4_39AutoVectorizingCopyWithAssumedAlignmentILi128EEENS4_14SM90_TMA_STOREES1E_S20_S20_EEEvvEEEEvNT_6ParamsE) ;  /* 0xffffff7c02647950 */ /* 0x000fea0003c3ffff */
        .weak           $__internal_1_$__cuda_sm10x_tcgen05_guardrail_trap_phase_invalid_during_alloc
        .type           $__internal_1_$__cuda_sm10x_tcgen05_guardrail_trap_phase_invalid_during_alloc,@function
        .size           $__internal_1_$__cuda_sm10x_tcgen05_guardrail_trap_phase_invalid_during_alloc,($__internal_2_$__cuda_sm10x_tcgen05_guardrail_trap_unallocated_columns_being_dealloced - $__internal_1_$__cuda_sm10x_tcgen05_guardrail_trap_phase_invalid_during_alloc)
$__internal_1_$__cuda_sm10x_tcgen05_guardrail_trap_phase_invalid_during_alloc:
[----:B------:R-:W-:Y:S05]  /*8270*/  BPT.TRAP 0x1 ;  /* 0x000000040000795c */ /* 0x000fea0000300000 */
[----:B------:R-:W-:-:S04]  /*8280*/  MOV R5, 0x0 ;  /* 0x0000000000057802 */ /* 0x000fc80000000f00 */
[----:B------:R-:W-:Y:S05]  /*8290*/  RET.REL.NODEC R4 `(_ZN7cutlass13device_kernelINS_4gemm6kernel13GemmUniversalIN4cute5tupleIJiiiiEEENS1_10collective13CollectiveMmaINS1_35MainloopSm100TmaUmmaWarpSpecializedILi4ELi2ELi4ENS5_IJNS4_1CILi2EEESB_NSA_ILi1EEEEEEEENS5_IJNSA_ILi64EEENSA_ILi128EEESF_EEENS_12float_e5m2_tENS5_IJlSC_lEEESI_SJ_NS4_8TiledMMAINS4_8MMA_AtomIJNS4_10MMA_TraitsINS4_19SM100_MMA_F8F6F4_SSEJSI_SI_fSF_SG_NS4_17integral_constantINS4_4UMMA5MajorELSQ_0EEESR_NSO_INSP_7ScaleInELSS_0EEEST_EEEEEENS4_6LayoutINS5_IJSC_SC_SC_EEENS5_IJNSA_ILi0EEESY_SY_EEEEENS5_IJNS4_10UnderscoreES11_S11_EEEEENS4_23SM90_TMA_LOAD_MULTICASTENS4_14ComposedLayoutINS4_7SwizzleILi2ELi4ELi3EEENS4_18smem_ptr_flag_bitsILi8EEENSW_INS5_IJNSA_ILi8EEESF_EEENS5_IJSF_SC_EEEEEEEvNS4_8identityES14_S1E_vS1F_EENS_8epilogue10collective18CollectiveEpilogueINS1H_23Sm100TmaWarpSpecializedILi2ELi2ELi32ELb0ELb0EEEJSH_NS5_IJNSW_ISF_SC_EES1M_EEESI_SJ_SI_SJ_NS1H_6fusion15FusionCallbacksIS1L_NS1O_17LinearCombinationISI_fSI_fLNS_15FloatRoundStyleE2EEESH_S1N_JEEENS4_5SM1004TMEM4LOAD26SM100_TMEM_LOAD_16dp32b32xENS4_13SM90_TMA_LOADES1E_NS4_39AutoVectorizingCopyWithAssumedAlignmentILi128EEENS4_14SM90_TMA_STOREES1E_S20_S20_EEEvvEEEEvNT_6ParamsE) ;  /* 0xffffff7c04587950 */ /* 0x000fea0003c3ffff */
        .weak           $__internal_2_$__cuda_sm10x_tcgen05_guardrail_trap_unallocated_columns_being_dealloced
        .type           $__internal_2_$__cuda_sm10x_tcgen05_guardrail_trap_unallocated_columns_being_dealloced,@function
        .size           $__internal_2_$__cuda_sm10x_tcgen05_guardrail_trap_unallocated_columns_being_dealloced,(.L_x_149 - $__internal_2_$__cuda_sm10x_tcgen05_guardrail_trap_unallocated_columns_being_dealloced)
$__internal_2_$__cuda_sm10x_tcgen05_guardrail_trap_unallocated_columns_being_dealloced:
[----:B------:R-:W-:Y:S05]  /*82a0*/  BPT.TRAP 0x1 ;  /* 0x000000040000795c */ /* 0x000fea0000300000 */
[----:B------:R-:W-:-:S04]  /*82b0*/  HFMA2 R3, -RZ, RZ, 0, 0 ;  /* 0x00000000ff037431 */ /* 0x000fc800000001ff */
[----:B------:R-:W-:Y:S05]  /*82c0*/  RET.REL.NODEC R2 `(_ZN7cutlass13device_kernelINS_4gemm6kernel13GemmUniversalIN4cute5tupleIJiiiiEEENS1_10collective13CollectiveMmaINS1_35MainloopSm100TmaUmmaWarpSpecializedILi4ELi2ELi4ENS5_IJNS4_1CILi2EEESB_NSA_ILi1EEEEEEEENS5_IJNSA_ILi64EEENSA_ILi128EEESF_EEENS_12float_e5m2_tENS5_IJlSC_lEEESI_SJ_NS4_8TiledMMAINS4_8MMA_AtomIJNS4_10MMA_TraitsINS4_19SM100_MMA_F8F6F4_SSEJSI_SI_fSF_SG_NS4_17integral_constantINS4_4UMMA5MajorELSQ_0EEESR_NSO_INSP_7ScaleInELSS_0EEEST_EEEEEENS4_6LayoutINS5_IJSC_SC_SC_EEENS5_IJNSA_ILi0EEESY_SY_EEEEENS5_IJNS4_10UnderscoreES11_S11_EEEEENS4_23SM90_TMA_LOAD_MULTICASTENS4_14ComposedLayoutINS4_7SwizzleILi2ELi4ELi3EEENS4_18smem_ptr_flag_bitsILi8EEENSW_INS5_IJNSA_ILi8EEESF_EEENS5_IJSF_SC_EEEEEEEvNS4_8identityES14_S1E_vS1F_EENS_8epilogue10collective18CollectiveEpilogueINS1H_23Sm100TmaWarpSpecializedILi2ELi2ELi32ELb0ELb0EEEJSH_NS5_IJNSW_ISF_SC_EES1M_EEESI_SJ_SI_SJ_NS1H_6fusion15FusionCallbacksIS1L_NS1O_17LinearCombinationISI_fSI_fLNS_15FloatRoundStyleE2EEESH_S1N_JEEENS4_5SM1004TMEM4LOAD26SM100_TMEM_LOAD_16dp32b32xENS4_13SM90_TMA_LOADES1E_NS4_39AutoVectorizingCopyWithAssumedAlignmentILi128EEENS4_14SM90_TMA_STOREES1E_S20_S20_EEEvvEEEEvNT_6ParamsE) ;  /* 0xffffff7c024c7950 */ /* 0x000fea0003c3ffff */
.L_x_148:
[----:B------:R-:W-:-:S00]  /*82d0*/  BRA `(.L_x_148) ;  /* 0xfffffffc00fc7947 */ /* 0x000fc0000383ffff */
[----:B------:R-:W-:-:S00]  /*82e0*/  NOP ;  /* 0x0000000000007918 */ /* 0x000fc00000000000 */
        /* <DEDUP_REMOVED lines=9> */
.L_x_149:


//--------------------- .nv.global.init           --------------------------
	.section	.nv.global.init,"aw",@progbits
.nv.global.init:
	.type		$str$27,@object
	.size		$str$27,($str$28 - $str$27)
$str$27:
        /*0000*/ 	.byte	0x28, 0x61, 0x64, 0x64, 0x72, 0x65, 0x73, 0x73, 0x20, 0x26, 0x20, 0x6d, 0x61, 0x73, 0x6b, 0x29
        /*0010*/ 	.byte	0x20, 0x3d, 0x3d, 0x20, 0x30, 0x00
	.type		$str$28,@object
	.size		$str$28,($str$26 - $str$28)
$str$28:
        /*0016*/ 	.byte	0x2f, 0x74, 0x6d, 0x70, 0x2f, 0x63, 0x75, 0x74, 0x6c, 0x61, 0x73, 0x73, 0x5f, 0x73, 0x77, 0x65
        /*0026*/ 	.byte	0x65, 0x70, 0x5f, 0x73, 0x72, 0x63, 0x2f, 0x69, 0x6e, 0x63, 0x6c, 0x75, 0x64, 0x65, 0x2f, 0x63
        /*0036*/ 	.byte	0x75, 0x74, 0x65, 0x2f, 0x70, 0x6f, 0x69, 0x6e, 0x74, 0x65, 0x72, 0x5f, 0x66, 0x6c, 0x61, 0x67
        /*0046*/ 	.byte	0x67, 0x65, 0x64, 0x2e, 0x68, 0x70, 0x70, 0x00
	.type		$str$26,@object
	.size		$str$26,($str$25 - $str$26)
$str$26:
        /*004e*/ 	.byte	0x2f, 0x74, 0x6d, 0x70, 0x2f, 0x63, 0x75, 0x74, 0x6c, 0x61, 0x73, 0x73, 0x5f, 0x73, 0x77, 0x65
        /*005e*/ 	.byte	0x65, 0x70, 0x5f, 0x73, 0x72, 0x63, 0x2f, 0x69, 0x6e, 0x63, 0x6c, 0x75, 0x64, 0x65, 0x2f, 0x63
        /*006e*/ 	.byte	0x75, 0x74, 0x65, 0x2f, 0x61, 0x74, 0x6f, 0x6d, 0x2f, 0x63, 0x6f, 0x70, 0x79, 0x5f, 0x74, 0x72
        /*007e*/ 	.byte	0x61, 0x69, 0x74, 0x73, 0x5f, 0x73, 0x6d, 0x31, 0x30, 0x30, 0x2e, 0x68, 0x70, 0x70, 0x00
	.type		$str$25,@object
	.size		$str$25,(__unnamed_1 - $str$25)
$str$25:
        /*008d*/ 	.byte	0x28, 0x28, 0x75, 0x69, 0x6e, 0x74, 0x33, 0x32, 0x5f, 0x74, 0x28, 0x74, 0x68, 0x72, 0x65, 0x61
        /*009d*/ 	.byte	0x64, 0x49, 0x64, 0x78, 0x2e, 0x78, 0x29, 0x20, 0x2f, 0x20, 0x33, 0x32, 0x29, 0x20, 0x25, 0x20
        /*00ad*/ 	.byte	0x34, 0x29, 0x20, 0x3d, 0x3d, 0x20, 0x28, 0x28, 0x28, 0x74, 0x6d, 0x65, 0x6d, 0x5f, 0x61, 0x64
        /*00bd*/ 	.byte	0x64, 0x72, 0x20, 0x3e, 0x3e, 0x20, 0x31, 0x36, 0x29, 0x20, 0x2f, 0x20, 0x33, 0x32, 0x29, 0x20
        /*00cd*/ 	.byte	0x25, 0x20, 0x34, 0x29, 0x00
	.type		__unnamed_1,@object
	.size		__unnamed_1,(__unnamed_2 - __unnamed_1)
__unnamed_1:
        /*00d2*/ 	.byte	0x61, 0x75, 0x74, 0x6f, 0x20, 0x63, 0x75, 0x74, 0x65, 0x3a, 0x3a, 0x61, 0x73, 0x5f, 0x70, 0x6f
        /* <DEDUP_REMOVED lines=24> */
        /*0262*/ 	.byte	0x3c, 0x34, 0x30, 0x39, 0x36, 0x3e, 0x3e, 0x3e, 0x3e, 0x5d, 0x00
	.type		__unnamed_2,@object
	.size		__unnamed_2,(.L_2 - __unnamed_2)
__unnamed_2:
        /* <DEDUP_REMOVED lines=40> */
        /*04ed*/ 	.byte	0x74, 0x65, 0x3a, 0x3a, 0x43, 0x3c, 0x30, 0x3e, 0x3e, 0x3e, 0x3e, 0x5d, 0x00
.L_2:


//--------------------- .nv.shared._ZN7cutlass13device_kernelINS_4gemm6kernel13GemmUniversalIN4cute5tupleIJiiiiEEENS1_10collective13CollectiveMmaINS1_35MainloopSm100TmaUmmaWarpSpecializedILi4ELi2ELi4ENS5_IJNS4_1CILi2EEESB_NSA_ILi1EEEEEEEENS5_IJNSA_ILi64EEENSA_ILi128EEESF_EEENS_12float_e5m2_tENS5_IJlSC_lEEESI_SJ_NS4_8TiledMMAINS4_8MMA_AtomIJNS4_10MMA_TraitsINS4_19SM100_MMA_F8F6F4_SSEJSI_SI_fSF_SG_NS4_17integral_constantINS4_4UMMA5MajorELSQ_0EEESR_NSO_INSP_7ScaleInELSS_0EEEST_EEEEEENS4_6LayoutINS5_IJSC_SC_SC_EEENS5_IJNSA_ILi0EEESY_SY_EEEEENS5_IJNS4_10UnderscoreES11_S11_EEEEENS4_23SM90_TMA_LOAD_MULTICASTENS4_14ComposedLayoutINS4_7SwizzleILi2ELi4ELi3EEENS4_18smem_ptr_flag_bitsILi8EEENSW_INS5_IJNSA_ILi8EEESF_EEENS5_IJSF_SC_EEEEEEEvNS4_8identityES14_S1E_vS1F_EENS_8epilogue10collective18CollectiveEpilogueINS1H_23Sm100TmaWarpSpecializedILi2ELi2ELi32ELb0ELb0EEEJSH_NS5_IJNSW_ISF_SC_EES1M_EEESI_SJ_SI_SJ_NS1H_6fusion15FusionCallbacksIS1L_NS1O_17LinearCombinationISI_fSI_fLNS_15FloatRoundStyleE2EEESH_S1N_JEEENS4_5SM1004TMEM4LOAD26SM100_TMEM_LOAD_16dp32b32xENS4_13SM90_TMA_LOADES1E_NS4_39AutoVectorizingCopyWithAssumedAlignmentILi128EEENS4_14SM90_TMA_STOREES1E_S20_S20_EEEvvEEEEvNT_6ParamsE --------------------------
	.section	.nv.shared._ZN7cutlass13device_kernelINS_4gemm6kernel13GemmUniversalIN4cute5tupleIJiiiiEEENS1_10collective13CollectiveMmaINS1_35MainloopSm100TmaUmmaWarpSpecializedILi4ELi2ELi4ENS5_IJNS4_1CILi2EEESB_NSA_ILi1EEEEEEEENS5_IJNSA_ILi64EEENSA_ILi128EEESF_EEENS_12float_e5m2_tENS5_IJlSC_lEEESI_SJ_NS4_8TiledMMAINS4_8MMA_AtomIJNS4_10MMA_TraitsINS4_19SM100_MMA_F8F6F4_SSEJSI_SI_fSF_SG_NS4_17integral_constantINS4_4UMMA5MajorELSQ_0EEESR_NSO_INSP_7ScaleInELSS_0EEEST_EEEEEENS4_6LayoutINS5_IJSC_SC_SC_EEENS5_IJNSA_ILi0EEESY_SY_EEEEENS5_IJNS4_10UnderscoreES11_S11_EEEEENS4_23SM90_TMA_LOAD_MULTICASTENS4_14ComposedLayoutINS4_7SwizzleILi2ELi4ELi3EEENS4_18smem_ptr_flag_bitsILi8EEENSW_INS5_IJNSA_ILi8EEESF_EEENS5_IJSF_SC_EEEEEEEvNS4_8identityES14_S1E_vS1F_EENS_8epilogue10collective18CollectiveEpilogueINS1H_23Sm100TmaWarpSpecializedILi2ELi2ELi32ELb0ELb0EEEJSH_NS5_IJNSW_ISF_SC_EES1M_EEESI_SJ_SI_SJ_NS1H_6fusion15FusionCallbacksIS1L_NS1O_17LinearCombinationISI_fSI_fLNS_15FloatRoundStyleE2EEESH_S1N_JEEENS4_5SM1004TMEM4LOAD26SM100_TMEM_LOAD_16dp32b32xENS4_13SM90_TMA_LOADES1E_NS4_39AutoVectorizingCopyWithAssumedAlignmentILi128EEENS4_14SM90_TMA_STOREES1E_S20_S20_EEEvvEEEEvNT_6ParamsE,"aw",@nobits
	.sectionflags	@""
	.align	16
	.zero		1024


//--------------------- .nv.shared.reserved.0     --------------------------
	.section	.nv.shared.reserved.0,"aw",@nobits
	.weak		__nv_reservedSMEM_offset_0_alias
	.size		__nv_reservedSMEM_offset_0_alias, 0, 64
	.other		__nv_reservedSMEM_offset_0_alias,@"STO_CUDA_RESERVED_SHARED STV_DEFAULT"
__nv_reservedSMEM_offset_0_alias:
	.zero		0
.nv.shared.reserved.0:
	.zero		64
	.weak		__nv_reservedSMEM_tcgen05_partition
	.type		__nv_reservedSMEM_tcgen05_partition,@object
	.size		__nv_reservedSMEM_tcgen05_partition,(.L_0 - __nv_reservedSMEM_tcgen05_partition)
__nv_reservedSMEM_tcgen05_partition:
	.zero		32
.L_0:


//--------------------- .nv.global                --------------------------
	.section	.nv.global,"aw",@nobits
.nv.global:
	.type		_ZN39_INTERNAL_9af6a406_4_k_cu_8c2632db_91794cute1_E,@object
	.size		_ZN39_INTERNAL_9af6a406_4_k_cu_8c2632db_91794cute1_E,(_ZN39_INTERNAL_9af6a406_4_k_cu_8c2632db_91794cuda3std3__45__cpo6cbeginE - _ZN39_INTERNAL_9af6a406_4_k_cu_8c2632db_91794cute1_E)
_ZN39_INTERNAL_9af6a406_4_k_cu_8c2632db_91794cute1_E:
	.zero		1
	.type		_ZN39_INTERNAL_9af6a406_4_k_cu_8c2632db_91794cuda3std3__45__cpo6cbeginE,@object
	.size		_ZN39_INTERNAL_9af6a406_4_k_cu_8c2632db_91794cuda3std3__45__cpo6cbeginE,(_ZN39_INTERNAL_9af6a406_4_k_cu_8c2632db_91794cuda3std3__48in_placeE - _ZN39_INTERNAL_9af6a406_4_k_cu_8c2632db_91794cuda3std3__45__cpo6cbeginE)
_ZN39_INTERNAL_9af6a406_4_k_cu_8c2632db_91794cuda3std3__45__cpo6cbeginE:
	.zero		1
	.type		_ZN39_INTERNAL_9af6a406_4_k_cu_8c2632db_91794cuda3std3__48in_placeE,@object
	.size		_ZN39_INTERNAL_9af6a406_4_k_cu_8c2632db_91794cuda3std3__48in_placeE,(_ZN39_INTERNAL_9af6a406_4_k_cu_8c2632db_91794cuda3std6ranges3__45__cpo9iter_moveE - _ZN39_INTERNAL_9af6a406_4_k_cu_8c2632db_91794cuda3std3__48in_placeE)
_ZN39_INTERNAL_9af6a406_4_k_cu_8c2632db_91794cuda3std3__48in_placeE:
	.zero		1
	.type		_ZN39_INTERNAL_9af6a406_4_k_cu_8c2632db_91794cuda3std6ranges3__45__cpo9iter_moveE,@object
	.size		_ZN39_INTERNAL_9af6a406_4_k_cu_8c2632db_91794cuda3std6ranges3__45__cpo9iter_moveE,(_ZN39_INTERNAL_9af6a406_4_k_cu_8c2632db_91794cuda3std3__45__cpo5beginE - _ZN39_INTERNAL_9af6a406_4_k_cu_8c2632db_91794cuda3std6ranges3__45__cpo9iter_moveE)
_ZN39_INTERNAL_9af6a406_4_k_cu_8c2632db_91794cuda3std6ranges3__45__cpo9iter_moveE:
	.zero		1
	.type		_ZN39_INTERNAL_9af6a406_4_k_cu_8c2632db_91794cuda3std3__45__cpo5beginE,@object
	.size		_ZN39_INTERNAL_9af6a406_4_k_cu_8c2632db_91794cuda3std3__45__cpo5beginE,(_ZN39_INTERNAL_9af6a406_4_k_cu_8c2632db_91794cuda3std3__441_GLOBAL__N__9af6a406_4_k_cu_8c2632db_91796ignoreE - _ZN39_INTERNAL_9af6a406_4_k_cu_8c2632db_91794cuda3std3__45__cpo5beginE)
_ZN39_INTERNAL_9af6a406_4_k_cu_8c2632db_91794cuda3std3__45__cpo5beginE:
	.zero		1
	.type		_ZN39_INTERNAL_9af6a406_4_k_cu_8c2632db_91794cuda3std3__441_GLOBAL__N__9af6a406_4_k_cu_8c2632db_91796ignoreE,@object
	.size		_ZN39_INTERNAL_9af6a406_4_k_cu_8c2632db_91794cuda3std3__441_GLOBAL__N__9af6a406_4_k_cu_8c2632db_91796ignoreE,(_ZN39_INTERNAL_9af6a406_4_k_cu_8c2632db_91794cute7productE - _ZN39_INTERNAL_9af6a406_4_k_cu_8c2632db_91794cuda3std3__441_GLOBAL__N__9af6a406_4_k_cu_8c2632db_91796ignoreE)
_ZN39_INTERNAL_9af6a406_4_k_cu_8c2632db_91794cuda3std3__441_GLOBAL__N__9af6a406_4_k_cu_8c2632db_91796ignoreE:
	.zero		1
	.type		_ZN39_INTERNAL_9af6a406_4_k_cu_8c2632db_91794cute7productE,@object
	.size		_ZN39_INTERNAL_9af6a406_4_k_cu_8c2632db_91794cute7productE,(_ZN39_INTERNAL_9af6a406_4_k_cu_8c2632db_91794cuda3std3__45__cpo3endE - _ZN39_INTERNAL_9af6a406_4_k_cu_8c2632db_91794cute7productE)
_ZN39_INTERNAL_9af6a406_4_k_cu_8c2632db_91794cute7productE:
	.zero		1
	.type		_ZN39_INTERNAL_9af6a406_4_k_cu_8c2632db_91794cuda3std3__45__cpo3endE,@object
	.size		_ZN39_INTERNAL_9af6a406_4_k_cu_8c2632db_91794cuda3std3__45__cpo3endE,(_ZN39_INTERNAL_9af6a406_4_k_cu_8c2632db_91794cuda3std3__419piecewise_constructE - _ZN39_INTERNAL_9af6a406_4_k_cu_8c2632db_91794cuda3std3__45__cpo3endE)
_ZN39_INTERNAL_9af6a406_4_k_cu_8c2632db_91794cuda3std3__45__cpo3endE:
	.zero		1
	.type		_ZN39_INTERNAL_9af6a406_4_k_cu_8c2632db_91794cuda3std3__419piecewise_constructE,@object
	.size		_ZN39_INTERNAL_9af6a406_4_k_cu_8c2632db_91794cuda3std3__419piecewise_constructE,(_ZN39_INTERNAL_9af6a406_4_k_cu_8c2632db_91794cuda3std3__45__cpo4cendE - _ZN39_INTERNAL_9af6a406_4_k_cu_8c2632db_91794cuda3std3__419piecewise_constructE)
_ZN39_INTERNAL_9af6a406_4_k_cu_8c2632db_91794cuda3std3__419piecewise_constructE:
	.zero		1
	.type		_ZN39_INTERNAL_9af6a406_4_k_cu_8c2632db_91794cuda3std3__45__cpo4cendE,@object
	.size		_ZN39_INTERNAL_9af6a406_4_k_cu_8c2632db_91794cuda3std3__45__cpo4cendE,(_ZN39_INTERNAL_9af6a406_4_k_cu_8c2632db_91794cuda3std6ranges3__45__cpo4swapE - _ZN39_INTERNAL_9af6a406_4_k_cu_8c2632db_91794cuda3std3__45__cpo4cendE)
_ZN39_INTERNAL_9af6a406_4_k_cu_8c2632db_91794cuda3std3__45__cpo4cendE:
	.zero		1
	.type		_ZN39_INTERNAL_9af6a406_4_k_cu_8c2632db_91794cuda3std6ranges3__45__cpo4swapE,@object
	.size		_ZN39_INTERNAL_9af6a406_4_k_cu_8c2632db_91794cuda3std6ranges3__45__cpo4swapE,(.L_10 - _ZN39_INTERNAL_9af6a406_4_k_cu_8c2632db_91794cuda3std6ranges3__45__cpo4swapE)
_ZN39_INTERNAL_9af6a406_4_k_cu_8c2632db_91794cuda3std6ranges3__45__cpo4swapE:
	.zero		1
.L_10:


//--------------------- .nv.constant0._ZN7cutlass13device_kernelINS_4gemm6kernel13GemmUniversalIN4cute5tupleIJiiiiEEENS1_10collective13CollectiveMmaINS1_35MainloopSm100TmaUmmaWarpSpecializedILi4ELi2ELi4ENS5_IJNS4_1CILi2EEESB_NSA_ILi1EEEEEEEENS5_IJNSA_ILi64EEENSA_ILi128EEESF_EEENS_12float_e5m2_tENS5_IJlSC_lEEESI_SJ_NS4_8TiledMMAINS4_8MMA_AtomIJNS4_10MMA_TraitsINS4_19SM100_MMA_F8F6F4_SSEJSI_SI_fSF_SG_NS4_17integral_constantINS4_4UMMA5MajorELSQ_0EEESR_NSO_INSP_7ScaleInELSS_0EEEST_EEEEEENS4_6LayoutINS5_IJSC_SC_SC_EEENS5_IJNSA_ILi0EEESY_SY_EEEEENS5_IJNS4_10UnderscoreES11_S11_EEEEENS4_23SM90_TMA_LOAD_MULTICASTENS4_14ComposedLayoutINS4_7SwizzleILi2ELi4ELi3EEENS4_18smem_ptr_flag_bitsILi8EEENSW_INS5_IJNSA_ILi8EEESF_EEENS5_IJSF_SC_EEEEEEEvNS4_8identityES14_S1E_vS1F_EENS_8epilogue10collective18CollectiveEpilogueINS1H_23Sm100TmaWarpSpecializedILi2ELi2ELi32ELb0ELb0EEEJSH_NS5_IJNSW_ISF_SC_EES1M_EEESI_SJ_SI_SJ_NS1H_6fusion15FusionCallbacksIS1L_NS1O_17LinearCombinationISI_fSI_fLNS_15FloatRoundStyleE2EEESH_S1N_JEEENS4_5SM1004TMEM4LOAD26SM100_TMEM_LOAD_16dp32b32xENS4_13SM90_TMA_LOADES1E_NS4_39AutoVectorizingCopyWithAssumedAlignmentILi128EEENS4_14SM90_TMA_STOREES1E_S20_S20_EEEvvEEEEvNT_6ParamsE --------------------------
	.section	.nv.constant0._ZN7cutlass13device_kernelINS_4gemm6kernel13GemmUniversalIN4cute5tupleIJiiiiEEENS1_10collective13CollectiveMmaINS1_35MainloopSm100TmaUmmaWarpSpecializedILi4ELi2ELi4ENS5_IJNS4_1CILi2EEESB_NSA_ILi1EEEEEEEENS5_IJNSA_ILi64EEENSA_ILi128EEESF_EEENS_12float_e5m2_tENS5_IJlSC_lEEESI_SJ_NS4_8TiledMMAINS4_8MMA_AtomIJNS4_10MMA_TraitsINS4_19SM100_MMA_F8F6F4_SSEJSI_SI_fSF_SG_NS4_17integral_constantINS4_4UMMA5MajorELSQ_0EEESR_NSO_INSP_7ScaleInELSS_0EEEST_EEEEEENS4_6LayoutINS5_IJSC_SC_SC_EEENS5_IJNSA_ILi0EEESY_SY_EEEEENS5_IJNS4_10UnderscoreES11_S11_EEEEENS4_23SM90_TMA_LOAD_MULTICASTENS4_14ComposedLayoutINS4_7SwizzleILi2ELi4ELi3EEENS4_18smem_ptr_flag_bitsILi8EEENSW_INS5_IJNSA_ILi8EEESF_EEENS5_IJSF_SC_EEEEEEEvNS4_8identityES14_S1E_vS1F_EENS_8epilogue10collective18CollectiveEpilogueINS1H_23Sm100TmaWarpSpecializedILi2ELi2ELi32ELb0ELb0EEEJSH_NS5_IJNSW_ISF_SC_EES1M_EEESI_SJ_SI_SJ_NS1H_6fusion15FusionCallbacksIS1L_NS1O_17LinearCombinationISI_fSI_fLNS_15FloatRoundStyleE2EEESH_S1N_JEEENS4_5SM1004TMEM4LOAD26SM100_TMEM_LOAD_16dp32b32xENS4_13SM90_TMA_LOADES1E_NS4_39AutoVectorizingCopyWithAssumedAlignmentILi128EEENS4_14SM90_TMA_STOREES1E_S20_S20_EEEvvEEEEvNT_6ParamsE,"a",@progbits
	.sectionflags	@""
	.align	4
.nv.constant0._ZN7cutlass13device_kernelINS_4gemm6kernel13GemmUniversalIN4cute5tupleIJiiiiEEENS1_10collective13CollectiveMmaINS1_35MainloopSm100TmaUmmaWarpSpecializedILi4ELi2ELi4ENS5_IJNS4_1CILi2EEESB_NSA_ILi1EEEEEEEENS5_IJNSA_ILi64EEENSA_ILi128EEESF_EEENS_12float_e5m2_tENS5_IJlSC_lEEESI_SJ_NS4_8TiledMMAINS4_8MMA_AtomIJNS4_10MMA_TraitsINS4_19SM100_MMA_F8F6F4_SSEJSI_SI_fSF_SG_NS4_17integral_constantINS4_4UMMA5MajorELSQ_0EEESR_NSO_INSP_7ScaleInELSS_0EEEST_EEEEEENS4_6LayoutINS5_IJSC_SC_SC_EEENS5_IJNSA_ILi0EEESY_SY_EEEEENS5_IJNS4_10UnderscoreES11_S11_EEEEENS4_23SM90_TMA_LOAD_MULTICASTENS4_14ComposedLayoutINS4_7SwizzleILi2ELi4ELi3EEENS4_18smem_ptr_flag_bitsILi8EEENSW_INS5_IJNSA_ILi8EEESF_EEENS5_IJSF_SC_EEEEEEEvNS4_8identityES14_S1E_vS1F_EENS_8epilogue10collective18CollectiveEpilogueINS1H_23Sm100TmaWarpSpecializedILi2ELi2ELi32ELb0ELb0EEEJSH_NS5_IJNSW_ISF_SC_EES1M_EEESI_SJ_SI_SJ_NS1H_6fusion15FusionCallbacksIS1L_NS1O_17LinearCombinationISI_fSI_fLNS_15FloatRoundStyleE2EEESH_S1N_JEEENS4_5SM1004TMEM4LOAD26SM100_TMEM_LOAD_16dp32b32xENS4_13SM90_TMA_LOADES1E_NS4_39AutoVectorizingCopyWithAssumedAlignmentILi128EEENS4_14SM90_TMA_STOREES1E_S20_S20_EEEvvEEEEvNT_6ParamsE:
	.zero		2944


//--------------------- SYMBOLS --------------------------

	.type		.nv.reservedSmem.offset0,@object
	.size		.nv.reservedSmem.offset0,0x4
	.type		.nv.reservedSmem.cap,@object
	.size		.nv.reservedSmem.cap,0x4
	.type		__assertfail,@function
